//
// Generated by NVIDIA NVVM Compiler
//
// Compiler Build ID: CL-36424714
// Cuda compilation tools, release 13.0, V13.0.88
// Based on NVVM 20.0.0
//

.version 9.0
.target sm_100
.address_size 64

	// .globl	_Z3msmPdiS_iS_S_S_

.visible .entry _Z3msmPdiS_iS_S_S_(
	.param .u64 .ptr .align 1 _Z3msmPdiS_iS_S_S__param_0,
	.param .u32 _Z3msmPdiS_iS_S_S__param_1,
	.param .u64 .ptr .align 1 _Z3msmPdiS_iS_S_S__param_2,
	.param .u32 _Z3msmPdiS_iS_S_S__param_3,
	.param .u64 .ptr .align 1 _Z3msmPdiS_iS_S_S__param_4,
	.param .u64 .ptr .align 1 _Z3msmPdiS_iS_S_S__param_5,
	.param .u64 .ptr .align 1 _Z3msmPdiS_iS_S_S__param_6
)
{
	.reg .pred 	%p<40>;
	.reg .b32 	%r<31>;
	.reg .b64 	%rd<38>;
	.reg .b64 	%fd<108>;

	ld.param.u64 	%rd1, [_Z3msmPdiS_iS_S_S__param_0];
	ld.param.u32 	%r14, [_Z3msmPdiS_iS_S_S__param_1];
	ld.param.u32 	%r15, [_Z3msmPdiS_iS_S_S__param_3];
	ld.param.u64 	%rd5, [_Z3msmPdiS_iS_S_S__param_6];
	mov.u32 	%r16, %ctaid.x;
	mov.u32 	%r17, %ntid.x;
	mov.u32 	%r18, %tid.x;
	mad.lo.s32 	%r1, %r16, %r17, %r18;
	setp.ge.s32 	%p1, %r1, %r14;
	@%p1 bra 	$L__BB0_17;
	cvta.to.global.u64 	%rd6, %rd1;
	cvta.to.global.u64 	%rd7, %rd5;
	mul.lo.s32 	%r2, %r14, %r1;
	mul.wide.s32 	%rd8, %r2, 8;
	add.s64 	%rd9, %rd6, %rd8;
	ld.global.f64 	%fd1, [%rd9];
	ld.global.f64 	%fd2, [%rd9+8];
	ld.global.f64 	%fd3, [%rd9+16];
	ld.global.f64 	%fd4, [%rd9+24];
	ld.global.f64 	%fd5, [%rd7];
	ld.global.f64 	%fd6, [%rd7+16];
	ld.global.f64 	%fd7, [%rd7+8];
	ld.global.f64 	%fd8, [%rd7+24];
	setp.lt.s32 	%p2, %r15, 1;
	mov.f64 	%fd104, 0d0000000000000000;
	@%p2 bra 	$L__BB0_16;
	setp.eq.s32 	%p3, %r15, 1;
	mov.f64 	%fd104, 0d0000000000000000;
	mov.b32 	%r30, 0;
	@%p3 bra 	$L__BB0_11;
	and.b32  	%r21, %r15, 2147483646;
	neg.s32 	%r29, %r21;
	mov.f64 	%fd104, 0d0000000000000000;
	mov.b32 	%r26, 0;
	mov.u32 	%r27, %r15;
	mov.u32 	%r28, %r2;
$L__BB0_4:
	ld.param.u64 	%rd31, [_Z3msmPdiS_iS_S_S__param_2];
	cvta.to.global.u64 	%rd10, %rd31;
	mul.wide.u32 	%rd11, %r26, 8;
	add.s64 	%rd12, %rd10, %rd11;
	ld.global.f64 	%fd10, [%rd12];
	ld.global.f64 	%fd11, [%rd12+8];
	ld.global.f64 	%fd42, [%rd12+16];
	ld.global.f64 	%fd13, [%rd12+24];
	setp.geu.f64 	%p4, %fd3, %fd13;
	setp.geu.f64 	%p5, %fd42, %fd4;
	or.pred  	%p6, %p4, %p5;
	mov.f64 	%fd102, 0d0000000000000000;
	@%p6 bra 	$L__BB0_7;
	setp.lt.f64 	%p7, %fd4, %fd13;
	selp.f64 	%fd44, %fd4, %fd13, %p7;
	setp.gt.f64 	%p8, %fd3, %fd42;
	selp.f64 	%fd45, %fd3, %fd42, %p8;
	sub.f64 	%fd14, %fd44, %fd45;
	setp.leu.f64 	%p9, %fd14, 0d0000000000000000;
	@%p9 bra 	$L__BB0_7;
	setp.gt.f64 	%p10, %fd4, %fd13;
	selp.f64 	%fd46, %fd4, %fd13, %p10;
	setp.lt.f64 	%p11, %fd3, %fd42;
	selp.f64 	%fd47, %fd3, %fd42, %p11;
	sub.f64 	%fd48, %fd46, %fd47;
	div.rn.f64 	%fd49, %fd14, %fd48;
	mov.f64 	%fd50, 0d3FF0000000000000;
	sub.f64 	%fd51, %fd50, %fd49;
	setp.le.f64 	%p12, %fd51, %fd6;
	selp.f64 	%fd52, 0d3FF0000000000000, 0d0000000000000000, %p12;
	mul.f64 	%fd102, %fd8, %fd52;
$L__BB0_7:
	ld.param.u64 	%rd35, [_Z3msmPdiS_iS_S_S__param_5];
	ld.param.u64 	%rd32, [_Z3msmPdiS_iS_S_S__param_2];
	sub.f64 	%fd54, %fd10, %fd1;
	sub.f64 	%fd55, %fd11, %fd2;
	mul.f64 	%fd56, %fd55, %fd55;
	fma.rn.f64 	%fd57, %fd54, %fd54, %fd56;
	sqrt.rn.f64 	%fd58, %fd57;
	setp.le.f64 	%p13, %fd58, %fd5;
	selp.f64 	%fd59, 0d3FF0000000000000, 0d0000000000000000, %p13;
	fma.rn.f64 	%fd60, %fd7, %fd59, %fd102;
	setp.gt.f64 	%p14, %fd60, %fd104;
	selp.f64 	%fd17, %fd60, %fd104, %p14;
	cvta.to.global.u64 	%rd13, %rd35;
	mul.wide.s32 	%rd14, %r28, 8;
	add.s64 	%rd15, %rd13, %rd14;
	st.global.f64 	[%rd15], %fd60;
	cvta.to.global.u64 	%rd16, %rd32;
	mul.wide.u32 	%rd17, %r27, 8;
	add.s64 	%rd18, %rd16, %rd17;
	ld.global.f64 	%fd18, [%rd18];
	ld.global.f64 	%fd19, [%rd18+8];
	ld.global.f64 	%fd61, [%rd18+16];
	ld.global.f64 	%fd21, [%rd18+24];
	setp.geu.f64 	%p15, %fd3, %fd21;
	setp.geu.f64 	%p16, %fd61, %fd4;
	or.pred  	%p17, %p15, %p16;
	mov.f64 	%fd103, 0d0000000000000000;
	@%p17 bra 	$L__BB0_10;
	setp.lt.f64 	%p18, %fd4, %fd21;
	selp.f64 	%fd63, %fd4, %fd21, %p18;
	setp.gt.f64 	%p19, %fd3, %fd61;
	selp.f64 	%fd64, %fd3, %fd61, %p19;
	sub.f64 	%fd22, %fd63, %fd64;
	setp.leu.f64 	%p20, %fd22, 0d0000000000000000;
	@%p20 bra 	$L__BB0_10;
	setp.gt.f64 	%p21, %fd4, %fd21;
	selp.f64 	%fd65, %fd4, %fd21, %p21;
	setp.lt.f64 	%p22, %fd3, %fd61;
	selp.f64 	%fd66, %fd3, %fd61, %p22;
	sub.f64 	%fd67, %fd65, %fd66;
	div.rn.f64 	%fd68, %fd22, %fd67;
	mov.f64 	%fd69, 0d3FF0000000000000;
	sub.f64 	%fd70, %fd69, %fd68;
	setp.le.f64 	%p23, %fd70, %fd6;
	selp.f64 	%fd71, 0d3FF0000000000000, 0d0000000000000000, %p23;
	mul.f64 	%fd103, %fd8, %fd71;
$L__BB0_10:
	ld.param.u64 	%rd36, [_Z3msmPdiS_iS_S_S__param_5];
	and.b32  	%r30, %r15, 2147483646;
	sub.f64 	%fd72, %fd18, %fd1;
	sub.f64 	%fd73, %fd19, %fd2;
	mul.f64 	%fd74, %fd73, %fd73;
	fma.rn.f64 	%fd75, %fd72, %fd72, %fd74;
	sqrt.rn.f64 	%fd76, %fd75;
	setp.le.f64 	%p24, %fd76, %fd5;
	selp.f64 	%fd77, 0d3FF0000000000000, 0d0000000000000000, %p24;
	fma.rn.f64 	%fd78, %fd7, %fd77, %fd103;
	setp.gt.f64 	%p25, %fd78, %fd17;
	selp.f64 	%fd104, %fd78, %fd17, %p25;
	cvta.to.global.u64 	%rd19, %rd36;
	mul.wide.s32 	%rd20, %r28, 8;
	add.s64 	%rd21, %rd19, %rd20;
	st.global.f64 	[%rd21+8], %fd78;
	add.s32 	%r29, %r29, 2;
	add.s32 	%r28, %r28, 2;
	shl.b32 	%r22, %r15, 1;
	add.s32 	%r27, %r27, %r22;
	add.s32 	%r26, %r26, %r22;
	setp.ne.s32 	%p26, %r29, 0;
	@%p26 bra 	$L__BB0_4;
$L__BB0_11:
	and.b32  	%r23, %r15, 1;
	setp.eq.b32 	%p27, %r23, 1;
	not.pred 	%p28, %p27;
	mov.f64 	%fd106, 0d0000000000000000;
	@%p28 bra 	$L__BB0_16;
	ld.param.u64 	%rd33, [_Z3msmPdiS_iS_S_S__param_2];
	mul.lo.s32 	%r24, %r30, %r15;
	cvta.to.global.u64 	%rd22, %rd33;
	mul.wide.u32 	%rd23, %r24, 8;
	add.s64 	%rd24, %rd22, %rd23;
	ld.global.f64 	%fd28, [%rd24];
	ld.global.f64 	%fd29, [%rd24+8];
	ld.global.f64 	%fd80, [%rd24+16];
	ld.global.f64 	%fd31, [%rd24+24];
	setp.geu.f64 	%p29, %fd3, %fd31;
	setp.geu.f64 	%p30, %fd80, %fd4;
	or.pred  	%p31, %p29, %p30;
	@%p31 bra 	$L__BB0_15;
	setp.lt.f64 	%p32, %fd4, %fd31;
	selp.f64 	%fd82, %fd4, %fd31, %p32;
	setp.gt.f64 	%p33, %fd3, %fd80;
	selp.f64 	%fd83, %fd3, %fd80, %p33;
	sub.f64 	%fd32, %fd82, %fd83;
	setp.leu.f64 	%p34, %fd32, 0d0000000000000000;
	@%p34 bra 	$L__BB0_15;
	setp.gt.f64 	%p35, %fd4, %fd31;
	selp.f64 	%fd84, %fd4, %fd31, %p35;
	setp.lt.f64 	%p36, %fd3, %fd80;
	selp.f64 	%fd85, %fd3, %fd80, %p36;
	sub.f64 	%fd86, %fd84, %fd85;
	div.rn.f64 	%fd87, %fd32, %fd86;
	mov.f64 	%fd88, 0d3FF0000000000000;
	sub.f64 	%fd89, %fd88, %fd87;
	setp.le.f64 	%p37, %fd89, %fd6;
	selp.f64 	%fd90, 0d3FF0000000000000, 0d0000000000000000, %p37;
	mul.f64 	%fd106, %fd8, %fd90;
$L__BB0_15:
	ld.param.u64 	%rd37, [_Z3msmPdiS_iS_S_S__param_5];
	sub.f64 	%fd91, %fd28, %fd1;
	sub.f64 	%fd92, %fd29, %fd2;
	mul.f64 	%fd93, %fd92, %fd92;
	fma.rn.f64 	%fd94, %fd91, %fd91, %fd93;
	sqrt.rn.f64 	%fd95, %fd94;
	setp.le.f64 	%p38, %fd95, %fd5;
	selp.f64 	%fd96, 0d3FF0000000000000, 0d0000000000000000, %p38;
	fma.rn.f64 	%fd97, %fd7, %fd96, %fd106;
	setp.gt.f64 	%p39, %fd97, %fd104;
	selp.f64 	%fd104, %fd97, %fd104, %p39;
	add.s32 	%r25, %r30, %r2;
	cvta.to.global.u64 	%rd25, %rd37;
	mul.wide.s32 	%rd26, %r25, 8;
	add.s64 	%rd27, %rd25, %rd26;
	st.global.f64 	[%rd27], %fd97;
$L__BB0_16:
	ld.param.u64 	%rd34, [_Z3msmPdiS_iS_S_S__param_4];
	cvta.to.global.u64 	%rd28, %rd34;
	mul.wide.s32 	%rd29, %r1, 8;
	add.s64 	%rd30, %rd28, %rd29;
	st.global.f64 	[%rd30], %fd104;
$L__BB0_17:
	ret;

}


// ===== COMPILED SASS (sm_100) =====

	.target	sm_100

	.elftype	@"ET_EXEC"


//--------------------- .note.nv.tkinfo           --------------------------
	.section	.note.nv.tkinfo,"",@"SHT_NOTE"
	.sectionflags	@"SHF_NOTE_NV_TKINFO"
	.tkinfo
        /*0018*/ 	.word	0x00000002
        /*0030*/ 	.string	""
        /*0030*/ 	.string	"ptxas"
        /*0030*/ 	.string	"Cuda compilation tools, release 13.0, V13.0.88"
        /*0030*/ 	.string	"Build cuda_13.0.r13.0/compiler.36424714_0"
        /*0030*/ 	.string	"-arch sm_100 -m 64 "



//--------------------- .note.nv.cuinfo           --------------------------
	.section	.note.nv.cuinfo,"",@"SHT_NOTE"
	.sectionflags	@"SHF_NOTE_NV_CUINFO"
        /*0018*/ 	.short	0x0002
        /*001a*/ 	.short	0x0064
        /*001c*/ 	.short	0x0082
	.zero		2


//--------------------- .nv.info                  --------------------------
	.section	.nv.info,"",@"SHT_CUDA_INFO"
	.align	4


	//----- nvinfo : EIATTR_REGCOUNT
	.align		4
        /*0000*/ 	.byte	0x04, 0x2f
        /*0002*/ 	.short	(.L_1 - .L_0)
	.align		4
.L_0:
        /*0004*/ 	.word	index@(_Z3msmPdiS_iS_S_S_)
        /*0008*/ 	.word	0x00000032


	//----- nvinfo : EIATTR_FRAME_SIZE
	.align		4
.L_1:
        /*000c*/ 	.byte	0x04, 0x11
        /*000e*/ 	.short	(.L_3 - .L_2)
	.align		4
.L_2:
        /*0010*/ 	.word	index@($__internal_1_$__cuda_sm20_dsqrt_rn_f64_mediumpath_v1)
        /*0014*/ 	.word	0x00000000


	//----- nvinfo : EIATTR_FRAME_SIZE
	.align		4
.L_3:
        /*0018*/ 	.byte	0x04, 0x11
        /*001a*/ 	.short	(.L_5 - .L_4)
	.align		4
.L_4:
        /*001c*/ 	.word	index@($__internal_0_$__cuda_sm20_div_rn_f64_full)
        /*0020*/ 	.word	0x00000000


	//----- nvinfo : EIATTR_FRAME_SIZE
	.align		4
.L_5:
        /*0024*/ 	.byte	0x04, 0x11
        /*0026*/ 	.short	(.L_7 - .L_6)
	.align		4
.L_6:
        /*0028*/ 	.word	index@(_Z3msmPdiS_iS_S_S_)
        /*002c*/ 	.word	0x00000000


	//----- nvinfo : EIATTR_MIN_STACK_SIZE
	.align		4
.L_7:
        /*0030*/ 	.byte	0x04, 0x12
        /*0032*/ 	.short	(.L_9 - .L_8)
	.align		4
.L_8:
        /*0034*/ 	.word	index@(_Z3msmPdiS_iS_S_S_)
        /*0038*/ 	.word	0x00000000
.L_9:


//--------------------- .nv.compat                --------------------------
	.section	.nv.compat,"",@"SHT_CUDA_COMPAT_INFO"
	.align	4
        /*0000*/ 	.byte	0x02, 0x09, 0x00, 0x00, 0x02, 0x02, 0x01, 0x00, 0x02, 0x05, 0x05, 0x00, 0x03, 0x07, 0x01, 0x01
        /*0010*/ 	.byte	0x02, 0x03, 0x00, 0x00, 0x02, 0x06, 0x01, 0x00, 0x04, 0x0b, 0x08, 0x00, 0x01, 0x00, 0x00, 0x00
        /*0020*/ 	.byte	0x00, 0x00, 0x00, 0x00


//--------------------- .nv.info._Z3msmPdiS_iS_S_S_ --------------------------
	.section	.nv.info._Z3msmPdiS_iS_S_S_,"",@"SHT_CUDA_INFO"
	.sectionflags	@""
	.align	4


	//----- nvinfo : EIATTR_CUDA_API_VERSION
	.align		4
        /*0000*/ 	.byte	0x04, 0x37
        /*0002*/ 	.short	(.L_11 - .L_10)
.L_10:
        /*0004*/ 	.word	0x00000082


	//----- nvinfo : EIATTR_KPARAM_INFO
	.align		4
.L_11:
        /*0008*/ 	.byte	0x04, 0x17
        /*000a*/ 	.short	(.L_13 - .L_12)
.L_12:
        /*000c*/ 	.word	0x00000000
        /*0010*/ 	.short	0x0006
        /*0012*/ 	.short	0x0030
        /*0014*/ 	.byte	0x00, 0xf5, 0x21, 0x00


	//----- nvinfo : EIATTR_KPARAM_INFO
	.align		4
.L_13:
        /*0018*/ 	.byte	0x04, 0x17
        /*001a*/ 	.short	(.L_15 - .L_14)
.L_14:
        /*001c*/ 	.word	0x00000000
        /*0020*/ 	.short	0x0005
        /*0022*/ 	.short	0x0028
        /*0024*/ 	.byte	0x00, 0xf5, 0x21, 0x00


	//----- nvinfo : EIATTR_KPARAM_INFO
	.align		4
.L_15:
        /*0028*/ 	.byte	0x04, 0x17
        /*002a*/ 	.short	(.L_17 - .L_16)
.L_16:
        /*002c*/ 	.word	0x00000000
        /*0030*/ 	.short	0x0004
        /*0032*/ 	.short	0x0020
        /*0034*/ 	.byte	0x00, 0xf5, 0x21, 0x00


	//----- nvinfo : EIATTR_KPARAM_INFO
	.align		4
.L_17:
        /*0038*/ 	.byte	0x04, 0x17
        /*003a*/ 	.short	(.L_19 - .L_18)
.L_18:
        /*003c*/ 	.word	0x00000000
        /*0040*/ 	.short	0x0003
        /*0042*/ 	.short	0x0018
        /*0044*/ 	.byte	0x00, 0xf0, 0x11, 0x00


	//----- nvinfo : EIATTR_KPARAM_INFO
	.align		4
.L_19:
        /*0048*/ 	.byte	0x04, 0x17
        /*004a*/ 	.short	(.L_21 - .L_20)
.L_20:
        /*004c*/ 	.word	0x00000000
        /*0050*/ 	.short	0x0002
        /*0052*/ 	.short	0x0010
        /*0054*/ 	.byte	0x00, 0xf5, 0x21, 0x00


	//----- nvinfo : EIATTR_KPARAM_INFO
	.align		4
.L_21:
        /*0058*/ 	.byte	0x04, 0x17
        /*005a*/ 	.short	(.L_23 - .L_22)
.L_22:
        /*005c*/ 	.word	0x00000000
        /*0060*/ 	.short	0x0001
        /*0062*/ 	.short	0x0008
        /*0064*/ 	.byte	0x00, 0xf0, 0x11, 0x00


	//----- nvinfo : EIATTR_KPARAM_INFO
	.align		4
.L_23:
        /*0068*/ 	.byte	0x04, 0x17
        /*006a*/ 	.short	(.L_25 - .L_24)
.L_24:
        /*006c*/ 	.word	0x00000000
        /*0070*/ 	.short	0x0000
        /*0072*/ 	.short	0x0000
        /*0074*/ 	.byte	0x00, 0xf5, 0x21, 0x00


	//----- nvinfo : EIATTR_SPARSE_MMA_MASK
	.align		4
.L_25:
        /*0078*/ 	.byte	0x03, 0x50
        /*007a*/ 	.short	0x0000


	//----- nvinfo : EIATTR_MAXREG_COUNT
	.align		4
        /*007c*/ 	.byte	0x03, 0x1b
        /*007e*/ 	.short	0x00ff


	//----- nvinfo : EIATTR_MERCURY_ISA_VERSION
	.align		4
        /*0080*/ 	.byte	0x03, 0x5f
        /*0082*/ 	.short	0x0101


	//----- nvinfo : EIATTR_VRC_CTA_INIT_COUNT
	.align		4
        /*0084*/ 	.byte	0x02, 0x4a
	.zero		1
	.zero		1


	//----- nvinfo : EIATTR_EXIT_INSTR_OFFSETS
	.align		4
        /*0088*/ 	.byte	0x04, 0x1c
        /*008a*/ 	.short	(.L_27 - .L_26)


	//   ....[0]....
.L_26:
        /*008c*/ 	.word	0x00000070


	//   ....[1]....
        /*0090*/ 	.word	0x00001530


	//----- nvinfo : EIATTR_CRS_STACK_SIZE
	.align		4
.L_27:
        /*0094*/ 	.byte	0x04, 0x1e
        /*0096*/ 	.short	(.L_29 - .L_28)
.L_28:
        /*0098*/ 	.word	0x00000000


	//----- nvinfo : EIATTR_CBANK_PARAM_SIZE
	.align		4
.L_29:
        /*009c*/ 	.byte	0x03, 0x19
        /*009e*/ 	.short	0x0038


	//----- nvinfo : EIATTR_PARAM_CBANK
	.align		4
        /*00a0*/ 	.byte	0x04, 0x0a
        /*00a2*/ 	.short	(.L_31 - .L_30)
	.align		4
.L_30:
        /*00a4*/ 	.word	index@(.nv.constant0._Z3msmPdiS_iS_S_S_)
        /*00a8*/ 	.short	0x0380
        /*00aa*/ 	.short	0x0038


	//----- nvinfo : EIATTR_SW_WAR
	.align		4
.L_31:
        /*00ac*/ 	.byte	0x04, 0x36
        /*00ae*/ 	.short	(.L_33 - .L_32)
.L_32:
        /*00b0*/ 	.word	0x00000008
.L_33:


//--------------------- .nv.callgraph             --------------------------
	.section	.nv.callgraph,"",@"SHT_CUDA_CALLGRAPH"
	.align	4
	.sectionentsize	8
	.align		4
        /*0000*/ 	.word	0x00000000
	.align		4
        /*0004*/ 	.word	0xffffffff
	.align		4
        /*0008*/ 	.word	0x00000000
	.align		4
        /*000c*/ 	.word	0xfffffffe
	.align		4
        /*0010*/ 	.word	0x00000000
	.align		4
        /*0014*/ 	.word	0xfffffffd
	.align		4
        /*0018*/ 	.word	0x00000000
	.align		4
        /*001c*/ 	.word	0xfffffffc


//--------------------- .text._Z3msmPdiS_iS_S_S_  --------------------------
	.section	.text._Z3msmPdiS_iS_S_S_,"ax",@progbits
	.align	128
        .global         _Z3msmPdiS_iS_S_S_
        .type           _Z3msmPdiS_iS_S_S_,@function
        .size           _Z3msmPdiS_iS_S_S_,(.L_x_32 - _Z3msmPdiS_iS_S_S_)
        .other          _Z3msmPdiS_iS_S_S_,@"STO_CUDA_ENTRY STV_DEFAULT"
_Z3msmPdiS_iS_S_S_:
.text._Z3msmPdiS_iS_S_S_:
[----:B------:R-:W-:Y:S01]  /*0000*/  LDC R1, c[0x0][0x37c] ;  /* 0x0000df00ff017b82 */ /* 0x000fe20000000800 */
[----:B------:R-:W0:Y:S07]  /*0010*/  S2R R3, SR_TID.X ;  /* 0x0000000000037919 */ /* 0x000e2e0000002100 */
[----:B------:R-:W0:Y:S01]  /*0020*/  S2UR UR4, SR_CTAID.X ;  /* 0x00000000000479c3 */ /* 0x000e220000002500 */
[----:B------:R-:W1:Y:S07]  /*0030*/  LDCU UR5, c[0x0][0x388] ;  /* 0x00007100ff0577ac */ /* 0x000e6e0008000800 */
[----:B------:R-:W0:Y:S02]  /*0040*/  LDC R2, c[0x0][0x360] ;  /* 0x0000d800ff027b82 */ /* 0x000e240000000800 */
[----:B0-----:R-:W-:-:S05]  /*0050*/  IMAD R2, R2, UR4, R3 ;  /* 0x0000000402027c24 */ /* 0x001fca000f8e0203 */
[----:B-1----:R-:W-:-:S13]  /*0060*/  ISETP.GE.AND P0, PT, R2, UR5, PT ;  /* 0x0000000502007c0c */ /* 0x002fda000bf06270 */
[----:B------:R-:W-:Y:S05]  /*0070*/  @P0 EXIT ;  /* 0x000000000000094d */ /* 0x000fea0003800000 */
[----:B------:R-:W0:Y:S01]  /*0080*/  LDCU UR4, c[0x0][0x398] ;  /* 0x00007300ff0477ac */ /* 0x000e220008000800 */
[----:B------:R-:W-:Y:S01]  /*0090*/  CS2R R44, SRZ ;  /* 0x00000000002c7805 */ /* 0x000fe2000001ff00 */
[----:B------:R-:W1:Y:S01]  /*00a0*/  LDCU.64 UR6, c[0x0][0x358] ;  /* 0x00006b00ff0677ac */ /* 0x000e620008000a00 */
[----:B0-----:R-:W-:-:S05]  /*00b0*/  IMAD.U32 R0, RZ, RZ, UR4 ;  /* 0x00000004ff007e24 */ /* 0x001fca000f8e00ff */
[----:B------:R-:W-:-:S13]  /*00c0*/  ISETP.GE.AND P0, PT, R0, 0x1, PT ;  /* 0x000000010000780c */ /* 0x000fda0003f06270 */
[----:B-1----:R-:W-:Y:S05]  /*00d0*/  @!P0 BRA `(.L_x_0) ;  /* 0x0000001400088947 */ /* 0x002fea0003800000 */
[----:B------:R-:W0:Y:S01]  /*00e0*/  LDC.64 R4, c[0x0][0x380] ;  /* 0x0000e000ff047b82 */ /* 0x000e220000000a00 */
[----:B------:R-:W-:-:S07]  /*00f0*/  IMAD R3, R2, UR5, RZ ;  /* 0x0000000502037c24 */ /* 0x000fce000f8e02ff */
[----:B------:R-:W1:Y:S01]  /*0100*/  LDC.64 R6, c[0x0][0x3b0] ;  /* 0x0000ec00ff067b82 */ /* 0x000e620000000a00 */
[----:B0-----:R-:W-:-:S05]  /*0110*/  IMAD.WIDE R4, R3, 0x8, R4 ;  /* 0x0000000803047825 */ /* 0x001fca00078e0204 */
[----:B------:R0:W5:Y:S04]  /*0120*/  LDG.E.64 R20, desc[UR6][R4.64] ;  /* 0x0000000604147981 */ /* 0x000168000c1e1b00 */
[----:B-1----:R0:W5:Y:S04]  /*0130*/  LDG.E.64 R28, desc[UR6][R6.64] ;  /* 0x00000006061c7981 */ /* 0x002168000c1e1b00 */
[----:B------:R0:W5:Y:S04]  /*0140*/  LDG.E.64 R26, desc[UR6][R6.64+0x10] ;  /* 0x00001006061a7981 */ /* 0x000168000c1e1b00 */
[----:B------:R0:W5:Y:S04]  /*0150*/  LDG.E.64 R24, desc[UR6][R6.64+0x8] ;  /* 0x0000080606187981 */ /* 0x000168000c1e1b00 */
[----:B------:R0:W5:Y:S04]  /*0160*/  LDG.E.64 R22, desc[UR6][R6.64+0x18] ;  /* 0x0000180606167981 */ /* 0x000168000c1e1b00 */
[----:B------:R0:W5:Y:S04]  /*0170*/  LDG.E.64 R18, desc[UR6][R4.64+0x8] ;  /* 0x0000080604127981 */ /* 0x000168000c1e1b00 */
[----:B------:R0:W5:Y:S04]  /*0180*/  LDG.E.64 R16, desc[UR6][R4.64+0x10] ;  /* 0x0000100604107981 */ /* 0x000168000c1e1b00 */
[----:B------:R0:W5:Y:S01]  /*0190*/  LDG.E.64 R14, desc[UR6][R4.64+0x18] ;  /* 0x00001806040e7981 */ /* 0x000162000c1e1b00 */
[----:B------:R-:W-:Y:S01]  /*01a0*/  ISETP.NE.AND P0, PT, R0, 0x1, PT ;  /* 0x000000010000780c */ /* 0x000fe20003f05270 */
[----:B------:R-:W-:Y:S01]  /*01b0*/  UMOV UR4, URZ ;  /* 0x000000ff00047c82 */ /* 0x000fe20008000000 */
[----:B------:R-:W-:-:S11]  /*01c0*/  CS2R R44, SRZ ;  /* 0x00000000002c7805 */ /* 0x000fd6000001ff00 */
[----:B0-----:R-:W-:Y:S05]  /*01d0*/  @!P0 BRA `(.L_x_1) ;  /* 0x0000000c00348947 */ /* 0x001fea0003800000 */
[----:B------:R-:W0:Y:S01]  /*01e0*/  LDC R4, c[0x0][0x398] ;  /* 0x0000e600ff047b82 */ /* 0x000e220000000800 */
[----:B------:R-:W-:Y:S01]  /*01f0*/  LOP3.LUT R7, R0, 0x7ffffffe, RZ, 0xc0, !PT ;  /* 0x7ffffffe00077812 */ /* 0x000fe200078ec0ff */
[----:B------:R-:W-:Y:S01]  /*0200*/  IMAD.MOV.U32 R5, RZ, RZ, RZ ;  /* 0x000000ffff057224 */ /* 0x000fe200078e00ff */
[----:B------:R-:W-:Y:S01]  /*0210*/  CS2R R44, SRZ ;  /* 0x00000000002c7805 */ /* 0x000fe2000001ff00 */
[----:B------:R-:W-:Y:S01]  /*0220*/  IMAD.MOV.U32 R6, RZ, RZ, R3 ;  /* 0x000000ffff067224 */ /* 0x000fe200078e0003 */
[----:B------:R-:W1:Y:S01]  /*0230*/  LDCU UR8, c[0x0][0x398] ;  /* 0x00007300ff0877ac */ /* 0x000e620008000800 */
[----:B------:R-:W-:-:S07]  /*0240*/  IMAD.MOV R7, RZ, RZ, -R7 ;  /* 0x000000ffff077224 */ /* 0x000fce00078e0a07 */
.L_x_14:
[----:B--2---:R-:W2:Y:S02]  /*0250*/  LDC.64 R30, c[0x0][0x390] ;  /* 0x0000e400ff1e7b82 */ /* 0x004ea40000000a00 */
[----:B--2---:R-:W-:-:S05]  /*0260*/  IMAD.WIDE.U32 R30, R5, 0x8, R30 ;  /* 0x00000008051e7825 */ /* 0x004fca00078e001e */
[----:B------:R-:W2:Y:S04]  /*0270*/  LDG.E.64 R34, desc[UR6][R30.64+0x10] ;  /* 0x000010061e227981 */ /* 0x000ea8000c1e1b00 */
[----:B------:R-:W3:Y:S04]  /*0280*/  LDG.E.64 R36, desc[UR6][R30.64+0x18] ;  /* 0x000018061e247981 */ /* 0x000ee8000c1e1b00 */
[----:B-----5:R4:W5:Y:S04]  /*0290*/  LDG.E.64 R12, desc[UR6][R30.64] ;  /* 0x000000061e0c7981 */ /* 0x020968000c1e1b00 */
[----:B------:R4:W5:Y:S01]  /*02a0*/  LDG.E.64 R10, desc[UR6][R30.64+0x8] ;  /* 0x000008061e0a7981 */ /* 0x000962000c1e1b00 */
[----:B------:R-:W-:Y:S01]  /*02b0*/  BSSY.RECONVERGENT B0, `(.L_x_2) ;  /* 0x000002f000007945 */ /* 0x000fe20003800200 */
[----:B------:R-:W-:Y:S01]  /*02c0*/  CS2R R8, SRZ ;  /* 0x0000000000087805 */ /* 0x000fe2000001ff00 */
[----:B--2---:R-:W-:-:S06]  /*02d0*/  DSETP.GEU.AND P0, PT, R34, R14, PT ;  /* 0x0000000e2200722a */ /* 0x004fcc0003f0e000 */
[----:B---3--:R-:W-:-:S14]  /*02e0*/  DSETP.GEU.OR P0, PT, R16, R36, P0 ;  /* 0x000000241000722a */ /* 0x008fdc000070e400 */
[----:B----4-:R-:W-:Y:S05]  /*02f0*/  @P0 BRA `(.L_x_3) ;  /* 0x0000000000a80947 */ /* 0x010fea0003800000 */
[----:B------:R-:W-:Y:S02]  /*0300*/  DSETP.GEU.AND P1, PT, R14, R36, PT ;  /* 0x000000240e00722a */ /* 0x000fe40003f2e000 */
[----:B------:R-:W-:-:S04]  /*0310*/  DSETP.GT.AND P0, PT, R16, R34, PT ;  /* 0x000000221000722a */ /* 0x000fc80003f04000 */
[----:B------:R-:W-:Y:S02]  /*0320*/  FSEL R30, R14, R36, !P1 ;  /* 0x000000240e1e7208 */ /* 0x000fe40004800000 */
[----:B------:R-:W-:Y:S02]  /*0330*/  FSEL R31, R15, R37, !P1 ;  /* 0x000000250f1f7208 */ /* 0x000fe40004800000 */
[----:B------:R-:W-:Y:S02]  /*0340*/  FSEL R32, R16, R34, P0 ;  /* 0x0000002210207208 */ /* 0x000fe40000000000 */
[----:B------:R-:W-:-:S06]  /*0350*/  FSEL R33, R17, R35, P0 ;  /* 0x0000002311217208 */ /* 0x000fcc0000000000 */
[----:B------:R-:W-:-:S08]  /*0360*/  DADD R30, R30, -R32 ;  /* 0x000000001e1e7229 */ /* 0x000fd00000000820 */
[----:B------:R-:W-:-:S14]  /*0370*/  DSETP.GT.AND P0, PT, R30, RZ, PT ;  /* 0x000000ff1e00722a */ /* 0x000fdc0003f04000 */
[----:B------:R-:W-:Y:S05]  /*0380*/  @!P0 BRA `(.L_x_3) ;  /* 0x0000000000848947 */ /* 0x000fea0003800000 */
[----:B------:R-:W-:Y:S01]  /*0390*/  DSETP.GT.AND P0, PT, R14, R36, PT ;  /* 0x000000240e00722a */ /* 0x000fe20003f04000 */
[----:B------:R-:W-:Y:S01]  /*03a0*/  BSSY.RECONVERGENT B1, `(.L_x_4) ;  /* 0x000001a000017945 */ /* 0x000fe20003800200 */
[----:B------:R-:W-:-:S04]  /*03b0*/  DSETP.GEU.AND P1, PT, R16, R34, PT ;  /* 0x000000221000722a */ /* 0x000fc80003f2e000 */
[----:B------:R-:W-:Y:S02]  /*03c0*/  FSEL R32, R14, R36, P0 ;  /* 0x000000240e207208 */ /* 0x000fe40000000000 */
[----:B------:R-:W-:Y:S02]  /*03d0*/  FSEL R33, R15, R37, P0 ;  /* 0x000000250f217208 */ /* 0x000fe40000000000 */
[----:B------:R-:W-:Y:S02]  /*03e0*/  FSEL R8, R16, R34, !P1 ;  /* 0x0000002210087208 */ /* 0x000fe40004800000 */
[----:B------:R-:W-:Y:S02]  /*03f0*/  FSEL R9, R17, R35, !P1 ;  /* 0x0000002311097208 */ /* 0x000fe40004800000 */
[----:B------:R-:W-:-:S04]  /*0400*/  FSETP.GEU.AND P1, PT, |R31|, 6.5827683646048100446e-37, PT ;  /* 0x036000001f00780b */ /* 0x000fc80003f2e200 */
[----:B------:R-:W-:Y:S01]  /*0410*/  DADD R32, R32, -R8 ;  /* 0x0000000020207229 */ /* 0x000fe20000000808 */
[----:B------:R-:W-:-:S05]  /*0420*/  IMAD.MOV.U32 R8, RZ, RZ, 0x1 ;  /* 0x00000001ff087424 */ /* 0x000fca00078e00ff */
[----:B------:R-:W2:Y:S02]  /*0430*/  MUFU.RCP64H R9, R33 ;  /* 0x0000002100097308 */ /* 0x000ea40000001800 */
[----:B--2---:R-:W-:-:S08]  /*0440*/  DFMA R34, -R32, R8, 1 ;  /* 0x3ff000002022742b */ /* 0x004fd00000000108 */
[----:B------:R-:W-:-:S08]  /*0450*/  DFMA R34, R34, R34, R34 ;  /* 0x000000222222722b */ /* 0x000fd00000000022 */
[----:B------:R-:W-:-:S08]  /*0460*/  DFMA R34, R8, R34, R8 ;  /* 0x000000220822722b */ /* 0x000fd00000000008 */
[----:B------:R-:W-:-:S08]  /*0470*/  DFMA R8, -R32, R34, 1 ;  /* 0x3ff000002008742b */ /* 0x000fd00000000122 */
[----:B------:R-:W-:-:S08]  /*0480*/  DFMA R8, R34, R8, R34 ;  /* 0x000000082208722b */ /* 0x000fd00000000022 */
[----:B------:R-:W-:-:S08]  /*0490*/  DMUL R34, R30, R8 ;  /* 0x000000081e227228 */ /* 0x000fd00000000000 */
[----:B------:R-:W-:-:S08]  /*04a0*/  DFMA R36, -R32, R34, R30 ;  /* 0x000000222024722b */ /* 0x000fd0000000011e */
[----:B------:R-:W-:-:S10]  /*04b0*/  DFMA R8, R8, R36, R34 ;  /* 0x000000240808722b */ /* 0x000fd40000000022 */
[----:B------:R-:W-:-:S05]  /*04c0*/  FFMA R0, RZ, R33, R9 ;  /* 0x00000021ff007223 */ /* 0x000fca0000000009 */
[----:B------:R-:W-:-:S13]  /*04d0*/  FSETP.GT.AND P0, PT, |R0|, 1.469367938527859385e-39, PT ;  /* 0x001000000000780b */ /* 0x000fda0003f04200 */
[----:B------:R-:W-:Y:S05]  /*04e0*/  @P0 BRA P1, `(.L_x_5) ;  /* 0x0000000000140947 */ /* 0x000fea0000800000 */
[----:B------:R-:W-:Y:S01]  /*04f0*/  IMAD.MOV.U32 R35, RZ, RZ, R33 ;  /* 0x000000ffff237224 */ /* 0x000fe200078e0021 */
[----:B------:R-:W-:-:S07]  /*0500*/  MOV R0, 0x520 ;  /* 0x0000052000007802 */ /* 0x000fce0000000f00 */
[----:B01---5:R-:W-:Y:S05]  /*0510*/  CALL.REL.NOINC `($__internal_0_$__cuda_sm20_div_rn_f64_full) ;  /* 0x0000001000087944 */ /* 0x023fea0003c00000 */
[----:B------:R-:W-:Y:S02]  /*0520*/  IMAD.MOV.U32 R8, RZ, RZ, R30 ;  /* 0x000000ffff087224 */ /* 0x000fe400078e001e */
[----:B------:R-:W-:-:S07]  /*0530*/  IMAD.MOV.U32 R9, RZ, RZ, R31 ;  /* 0x000000ffff097224 */ /* 0x000fce00078e001f */
.L_x_5:
[----:B-1----:R-:W-:Y:S05]  /*0540*/  BSYNC.RECONVERGENT B1 ;  /* 0x0000000000017941 */ /* 0x002fea0003800200 */
.L_x_4:
[----:B------:R-:W-:-:S08]  /*0550*/  DADD R8, -R8, 1 ;  /* 0x3ff0000008087429 */ /* 0x000fd00000000100 */
[----:B------:R-:W-:Y:S01]  /*0560*/  DSETP.GTU.AND P0, PT, R8, R26, PT ;  /* 0x0000001a0800722a */ /* 0x000fe20003f0c000 */
[----:B------:R-:W-:-:S05]  /*0570*/  IMAD.MOV.U32 R8, RZ, RZ, RZ ;  /* 0x000000ffff087224 */ /* 0x000fca00078e00ff */
[----:B------:R-:W-:-:S06]  /*0580*/  FSEL R9, RZ, 1.875, P0 ;  /* 0x3ff00000ff097808 */ /* 0x000fcc0000000000 */
[----:B------:R-:W-:-:S11]  /*0590*/  DMUL R8, R22, R8 ;  /* 0x0000000816087228 */ /* 0x000fd60000000000 */
.L_x_3:
[----:B-1----:R-:W-:Y:S05]  /*05a0*/  BSYNC.RECONVERGENT B0 ;  /* 0x0000000000007941 */ /* 0x002fea0003800200 */
.L_x_2:
[----:B-----5:R-:W-:Y:S01]  /*05b0*/  DADD R10, -R18, R10 ;  /* 0x00000000120a7229 */ /* 0x020fe2000000010a */
[----:B------:R-:W-:Y:S01]  /*05c0*/  IMAD.MOV.U32 R32, RZ, RZ, 0x0 ;  /* 0x00000000ff207424 */ /* 0x000fe200078e00ff */
[----:B------:R-:W-:Y:S01]  /*05d0*/  DADD R12, -R20, R12 ;  /* 0x00000000140c7229 */ /* 0x000fe2000000010c */
[----:B------:R-:W-:Y:S01]  /*05e0*/  IMAD.MOV.U32 R33, RZ, RZ, 0x3fd80000 ;  /* 0x3fd80000ff217424 */ /* 0x000fe200078e00ff */
[----:B------:R-:W-:Y:S04]  /*05f0*/  BSSY.RECONVERGENT B0, `(.L_x_6) ;  /* 0x000001a000007945 */ /* 0x000fe80003800200 */
[----:B------:R-:W-:-:S08]  /*0600*/  DMUL R30, R10, R10 ;  /* 0x0000000a0a1e7228 */ /* 0x000fd00000000000 */
[----:B------:R-:W-:-:S06]  /*0610*/  DFMA R30, R12, R12, R30 ;  /* 0x0000000c0c1e722b */ /* 0x000fcc000000001e */
[----:B------:R-:W1:Y:S04]  /*0620*/  MUFU.RSQ64H R13, R31 ;  /* 0x0000001f000d7308 */ /* 0x000e680000001c00 */
[----:B------:R-:W-:-:S05]  /*0630*/  VIADD R12, R31, 0xfcb00000 ;  /* 0xfcb000001f0c7836 */ /* 0x000fca0000000000 */
[----:B------:R-:W-:Y:S01]  /*0640*/  ISETP.GE.U32.AND P0, PT, R12, 0x7ca00000, PT ;  /* 0x7ca000000c00780c */ /* 0x000fe20003f06070 */
[----:B-1----:R-:W-:-:S08]  /*0650*/  DMUL R10, R12, R12 ;  /* 0x0000000c0c0a7228 */ /* 0x002fd00000000000 */
[----:B------:R-:W-:-:S08]  /*0660*/  DFMA R10, R30, -R10, 1 ;  /* 0x3ff000001e0a742b */ /* 0x000fd0000000080a */
[----:B------:R-:W-:Y:S02]  /*0670*/  DFMA R32, R10, R32, 0.5 ;  /* 0x3fe000000a20742b */ /* 0x000fe40000000020 */
[----:B------:R-:W-:-:S08]  /*0680*/  DMUL R10, R12, R10 ;  /* 0x0000000a0c0a7228 */ /* 0x000fd00000000000 */
[----:B------:R-:W-:-:S08]  /*0690*/  DFMA R38, R32, R10, R12 ;  /* 0x0000000a2026722b */ /* 0x000fd0000000000c */
[----:B------:R-:W-:Y:S02]  /*06a0*/  DMUL R32, R30, R38 ;  /* 0x000000261e207228 */ /* 0x000fe40000000000 */
[----:B------:R-:W-:Y:S02]  /*06b0*/  VIADD R11, R39, 0xfff00000 ;  /* 0xfff00000270b7836 */ /* 0x000fe40000000000 */
[----:B------:R-:W-:-:S04]  /*06c0*/  IMAD.MOV.U32 R10, RZ, RZ, R38 ;  /* 0x000000ffff0a7224 */ /* 0x000fc800078e0026 */
[----:B------:R-:W-:-:S08]  /*06d0*/  DFMA R34, R32, -R32, R30 ;  /* 0x800000202022722b */ /* 0x000fd0000000001e */
[----:B------:R-:W-:Y:S01]  /*06e0*/  DFMA R36, R34, R10, R32 ;  /* 0x0000000a2224722b */ /* 0x000fe20000000020 */
[----:B------:R-:W-:Y:S10]  /*06f0*/  @!P0 BRA `(.L_x_7) ;  /* 0x0000000000248947 */ /* 0x000ff40003800000 */
[----:B------:R-:W-:Y:S02]  /*0700*/  IMAD.MOV.U32 R10, RZ, RZ, R30 ;  /* 0x000000ffff0a7224 */ /* 0x000fe400078e001e */
[----:B------:R-:W-:Y:S02]  /*0710*/  IMAD.MOV.U32 R13, RZ, RZ, R31 ;  /* 0x000000ffff0d7224 */ /* 0x000fe400078e001f */
[----:B------:R-:W-:Y:S02]  /*0720*/  IMAD.MOV.U32 R30, RZ, RZ, R34 ;  /* 0x000000ffff1e7224 */ /* 0x000fe400078e0022 */
[----:B------:R-:W-:Y:S01]  /*0730*/  IMAD.MOV.U32 R31, RZ, RZ, R35 ;  /* 0x000000ffff1f7224 */ /* 0x000fe200078e0023 */
[----:B------:R-:W-:Y:S01]  /*0740*/  MOV R35, R11 ;  /* 0x0000000b00237202 */ /* 0x000fe20000000f00 */
[----:B------:R-:W-:Y:S01]  /*0750*/  IMAD.MOV.U32 R34, RZ, RZ, R12 ;  /* 0x000000ffff227224 */ /* 0x000fe200078e000c */
[----:B------:R-:W-:Y:S01]  /*0760*/  MOV R12, 0x790 ;  /* 0x00000790000c7802 */ /* 0x000fe20000000f00 */
[----:B------:R-:W-:-:S07]  /*0770*/  IMAD.MOV.U32 R0, RZ, RZ, R38 ;  /* 0x000000ffff007224 */ /* 0x000fce00078e0026 */
[----:B0-----:R-:W-:Y:S05]  /*0780*/  CALL.REL.NOINC `($__internal_1_$__cuda_sm20_dsqrt_rn_f64_mediumpath_v1) ;  /* 0x0000001000e07944 */ /* 0x001fea0003c00000 */
.L_x_7:
[----:B------:R-:W-:Y:S05]  /*0790*/  BSYNC.RECONVERGENT B0 ;  /* 0x0000000000007941 */ /* 0x000fea0003800200 */
.L_x_6:
[----:B------:R-:W1:Y:S01]  /*07a0*/  LDC.64 R34, c[0x0][0x3a8] ;  /* 0x0000ea00ff227b82 */ /* 0x000e620000000a00 */
[----:B------:R-:W-:Y:S01]  /*07b0*/  DSETP.GTU.AND P0, PT, R36, R28, PT ;  /* 0x0000001c2400722a */ /* 0x000fe20003f0c000 */
[----:B------:R-:W-:-:S05]  /*07c0*/  IMAD.MOV.U32 R30, RZ, RZ, RZ ;  /* 0x000000ffff1e7224 */ /* 0x000fca00078e00ff */
[----:B------:R-:W-:Y:S01]  /*07d0*/  FSEL R31, RZ, 1.875, P0 ;  /* 0x3ff00000ff1f7808 */ /* 0x000fe20000000000 */
[----:B------:R-:W0:Y:S05]  /*07e0*/  LDC.64 R10, c[0x0][0x390] ;  /* 0x0000e400ff0a7b82 */ /* 0x000e2a0000000a00 */
[----:B------:R-:W-:Y:S01]  /*07f0*/  DFMA R30, R24, R30, R8 ;  /* 0x0000001e181e722b */ /* 0x000fe20000000008 */
[----:B-1----:R-:W-:-:S06]  /*0800*/  IMAD.WIDE R34, R6, 0x8, R34 ;  /* 0x0000000806227825 */ /* 0x002fcc00078e0222 */
[----:B------:R1:W-:Y:S01]  /*0810*/  STG.E.64 desc[UR6][R34.64], R30 ;  /* 0x0000001e22007986 */ /* 0x0003e2000c101b06 */
[----:B0-----:R-:W-:-:S05]  /*0820*/  IMAD.WIDE.U32 R36, R4, 0x8, R10 ;  /* 0x0000000804247825 */ /* 0x001fca00078e000a */
[----:B------:R-:W2:Y:S04]  /*0830*/  LDG.E.64 R32, desc[UR6][R36.64+0x10] ;  /* 0x0000100624207981 */ /* 0x000ea8000c1e1b00 */
[----:B------:R-:W3:Y:S04]  /*0840*/  LDG.E.64 R38, desc[UR6][R36.64+0x18] ;  /* 0x0000180624267981 */ /* 0x000ee8000c1e1b00 */
[----:B------:R1:W5:Y:S04]  /*0850*/  LDG.E.64 R12, desc[UR6][R36.64] ;  /* 0x00000006240c7981 */ /* 0x000368000c1e1b00 */
[----:B------:R1:W5:Y:S01]  /*0860*/  LDG.E.64 R10, desc[UR6][R36.64+0x8] ;  /* 0x00000806240a7981 */ /* 0x000362000c1e1b00 */
[----:B------:R-:W-:Y:S01]  /*0870*/  DSETP.GT.AND P1, PT, R30, R44, PT ;  /* 0x0000002c1e00722a */ /* 0x000fe20003f24000 */
[----:B------:R-:W-:Y:S01]  /*0880*/  BSSY.RECONVERGENT B0, `(.L_x_8) ;  /* 0x0000031000007945 */ /* 0x000fe20003800200 */
[----:B------:R-:W-:-:S04]  /*0890*/  CS2R R8, SRZ ;  /* 0x0000000000087805 */ /* 0x000fc8000001ff00 */
[----:B------:R-:W-:Y:S02]  /*08a0*/  FSEL R44, R30, R44, P1 ;  /* 0x0000002c1e2c7208 */ /* 0x000fe40000800000 */
[----:B------:R-:W-:Y:S01]  /*08b0*/  FSEL R45, R31, R45, P1 ;  /* 0x0000002d1f2d7208 */ /* 0x000fe20000800000 */
[----:B--2---:R-:W-:-:S06]  /*08c0*/  DSETP.GEU.AND P0, PT, R32, R14, PT ;  /* 0x0000000e2000722a */ /* 0x004fcc0003f0e000 */
[----:B---3--:R-:W-:-:S14]  /*08d0*/  DSETP.GEU.OR P0, PT, R16, R38, P0 ;  /* 0x000000261000722a */ /* 0x008fdc000070e400 */
[----:B-1----:R-:W-:Y:S05]  /*08e0*/  @P0 BRA `(.L_x_9) ;  /* 0x0000000000a80947 */ /* 0x002fea0003800000 */
        /* <DEDUP_REMOVED lines=19> */
[----:B------:R-:W0:Y:S02]  /*0a20*/  MUFU.RCP64H R9, R33 ;  /* 0x0000002100097308 */ /* 0x000e240000001800 */
[----:B0-----:R-:W-:-:S08]  /*0a30*/  DFMA R34, -R32, R8, 1 ;  /* 0x3ff000002022742b */ /* 0x001fd00000000108 */
        /* <DEDUP_REMOVED lines=12> */
[----:B-----5:R-:W-:Y:S05]  /*0b00*/  CALL.REL.NOINC `($__internal_0_$__cuda_sm20_div_rn_f64_full) ;  /* 0x00000008008c7944 */ /* 0x020fea0003c00000 */
[----:B------:R-:W-:Y:S02]  /*0b10*/  IMAD.MOV.U32 R8, RZ, RZ, R30 ;  /* 0x000000ffff087224 */ /* 0x000fe400078e001e */
[----:B------:R-:W-:-:S07]  /*0b20*/  IMAD.MOV.U32 R9, RZ, RZ, R31 ;  /* 0x000000ffff097224 */ /* 0x000fce00078e001f */
.L_x_11:
[----:B------:R-:W-:Y:S05]  /*0b30*/  BSYNC.RECONVERGENT B1 ;  /* 0x0000000000017941 */ /* 0x000fea0003800200 */
.L_x_10:
[----:B------:R-:W-:-:S08]  /*0b40*/  DADD R8, -R8, 1 ;  /* 0x3ff0000008087429 */ /* 0x000fd00000000100 */
[----:B------:R-:W-:Y:S01]  /*0b50*/  DSETP.GTU.AND P0, PT, R8, R26, PT ;  /* 0x0000001a0800722a */ /* 0x000fe20003f0c000 */
[----:B------:R-:W-:-:S05]  /*0b60*/  IMAD.MOV.U32 R8, RZ, RZ, RZ ;  /* 0x000000ffff087224 */ /* 0x000fca00078e00ff */
[----:B------:R-:W-:-:S06]  /*0b70*/  FSEL R9, RZ, 1.875, P0 ;  /* 0x3ff00000ff097808 */ /* 0x000fcc0000000000 */
[----:B------:R-:W-:-:S11]  /*0b80*/  DMUL R8, R22, R8 ;  /* 0x0000000816087228 */ /* 0x000fd60000000000 */
.L_x_9:
[----:B------:R-:W-:Y:S05]  /*0b90*/  BSYNC.RECONVERGENT B0 ;  /* 0x0000000000007941 */ /* 0x000fea0003800200 */
.L_x_8:
[----:B-----5:R-:W-:Y:S01]  /*0ba0*/  DADD R10, -R18, R10 ;  /* 0x00000000120a7229 */ /* 0x020fe2000000010a */
[----:B------:R-:W-:Y:S01]  /*0bb0*/  IMAD.MOV.U32 R32, RZ, RZ, 0x0 ;  /* 0x00000000ff207424 */ /* 0x000fe200078e00ff */
[----:B------:R-:W-:Y:S01]  /*0bc0*/  DADD R12, -R20, R12 ;  /* 0x00000000140c7229 */ /* 0x000fe2000000010c */
[----:B------:R-:W-:Y:S01]  /*0bd0*/  IMAD.MOV.U32 R33, RZ, RZ, 0x3fd80000 ;  /* 0x3fd80000ff217424 */ /* 0x000fe200078e00ff */
[----:B------:R-:W-:Y:S01]  /*0be0*/  ULOP3.LUT UR4, UR8, 0x7ffffffe, URZ, 0xc0, !UPT ;  /* 0x7ffffffe08047892 */ /* 0x000fe2000f8ec0ff */
[----:B------:R-:W-:Y:S03]  /*0bf0*/  BSSY.RECONVERGENT B0, `(.L_x_12) ;  /* 0x000001a000007945 */ /* 0x000fe60003800200 */
[----:B------:R-:W-:-:S08]  /*0c00*/  DMUL R30, R10, R10 ;  /* 0x0000000a0a1e7228 */ /* 0x000fd00000000000 */
[----:B------:R-:W-:-:S06]  /*0c10*/  DFMA R30, R12, R12, R30 ;  /* 0x0000000c0c1e722b */ /* 0x000fcc000000001e */
[----:B------:R-:W0:Y:S04]  /*0c20*/  MUFU.RSQ64H R13, R31 ;  /* 0x0000001f000d7308 */ /* 0x000e280000001c00 */
[----:B------:R-:W-:-:S05]  /*0c30*/  VIADD R12, R31, 0xfcb00000 ;  /* 0xfcb000001f0c7836 */ /* 0x000fca0000000000 */
[----:B------:R-:W-:Y:S01]  /*0c40*/  ISETP.GE.U32.AND P0, PT, R12, 0x7ca00000, PT ;  /* 0x7ca000000c00780c */ /* 0x000fe20003f06070 */
[----:B0-----:R-:W-:-:S08]  /*0c50*/  DMUL R10, R12, R12 ;  /* 0x0000000c0c0a7228 */ /* 0x001fd00000000000 */
        /* <DEDUP_REMOVED lines=12> */
[----:B------:R-:W-:Y:S01]  /*0d20*/  IMAD.MOV.U32 R30, RZ, RZ, R34 ;  /* 0x000000ffff1e7224 */ /* 0x000fe200078e0022 */
[----:B------:R-:W-:Y:S01]  /*0d30*/  MOV R34, R12 ;  /* 0x0000000c00227202 */ /* 0x000fe20000000f00 */
[----:B------:R-:W-:Y:S01]  /*0d40*/  IMAD.MOV.U32 R31, RZ, RZ, R35 ;  /* 0x000000ffff1f7224 */ /* 0x000fe200078e0023 */
[----:B------:R-:W-:Y:S01]  /*0d50*/  MOV R12, 0xd90 ;  /* 0x00000d90000c7802 */ /* 0x000fe20000000f00 */
[----:B------:R-:W-:Y:S02]  /*0d60*/  IMAD.MOV.U32 R0, RZ, RZ, R38 ;  /* 0x000000ffff007224 */ /* 0x000fe400078e0026 */
[----:B------:R-:W-:-:S07]  /*0d70*/  IMAD.MOV.U32 R35, RZ, RZ, R11 ;  /* 0x000000ffff237224 */ /* 0x000fce00078e000b */
[----:B------:R-:W-:Y:S05]  /*0d80*/  CALL.REL.NOINC `($__internal_1_$__cuda_sm20_dsqrt_rn_f64_mediumpath_v1) ;  /* 0x0000000c00607944 */ /* 0x000fea0003c00000 */
.L_x_13:
[----:B------:R-:W-:Y:S05]  /*0d90*/  BSYNC.RECONVERGENT B0 ;  /* 0x0000000000007941 */ /* 0x000fea0003800200 */
.L_x_12:
[----:B------:R-:W0:Y:S01]  /*0da0*/  LDC.64 R12, c[0x0][0x3a8] ;  /* 0x0000ea00ff0c7b82 */ /* 0x000e220000000a00 */
[----:B------:R-:W-:Y:S01]  /*0db0*/  DSETP.GTU.AND P0, PT, R36, R28, PT ;  /* 0x0000001c2400722a */ /* 0x000fe20003f0c000 */
[----:B------:R-:W-:Y:S02]  /*0dc0*/  IMAD.MOV.U32 R10, RZ, RZ, RZ ;  /* 0x000000ffff0a7224 */ /* 0x000fe400078e00ff */
[----:B------:R-:W-:-:S03]  /*0dd0*/  VIADD R7, R7, 0x2 ;  /* 0x0000000207077836 */ /* 0x000fc60000000000 */
[----:B------:R-:W-:Y:S01]  /*0de0*/  FSEL R11, RZ, 1.875, P0 ;  /* 0x3ff00000ff0b7808 */ /* 0x000fe20000000000 */
[----:B------:R-:W1:Y:S01]  /*0df0*/  LDC R0, c[0x0][0x398] ;  /* 0x0000e600ff007b82 */ /* 0x000e620000000800 */
[----:B------:R-:W-:-:S04]  /*0e00*/  ISETP.NE.AND P1, PT, R7, RZ, PT ;  /* 0x000000ff0700720c */ /* 0x000fc80003f25270 */
[----:B------:R-:W-:-:S08]  /*0e10*/  DFMA R8, R24, R10, R8 ;  /* 0x0000000a1808722b */ /* 0x000fd00000000008 */
[----:B------:R-:W-:Y:S01]  /*0e20*/  DSETP.GT.AND P0, PT, R8, R44, PT ;  /* 0x0000002c0800722a */ /* 0x000fe20003f04000 */
[----:B0-----:R-:W-:-:S05]  /*0e30*/  IMAD.WIDE R12, R6, 0x8, R12 ;  /* 0x00000008060c7825 */ /* 0x001fca00078e020c */
[----:B------:R-:W-:Y:S01]  /*0e40*/  FSEL R44, R8, R44, P0 ;  /* 0x0000002c082c7208 */ /* 0x000fe20000000000 */
[----:B------:R-:W-:Y:S01]  /*0e50*/  VIADD R6, R6, 0x2 ;  /* 0x0000000206067836 */ /* 0x000fe20000000000 */
[----:B------:R2:W-:Y:S01]  /*0e60*/  STG.E.64 desc[UR6][R12.64+0x8], R8 ;  /* 0x000008080c007986 */ /* 0x0005e2000c101b06 */
[----:B------:R-:W-:Y:S01]  /*0e70*/  FSEL R45, R9, R45, P0 ;  /* 0x0000002d092d7208 */ /* 0x000fe20000000000 */
[C---:B-1----:R-:W-:Y:S02]  /*0e80*/  IMAD R4, R0.reuse, 0x2, R4 ;  /* 0x0000000200047824 */ /* 0x042fe400078e0204 */
[----:B------:R-:W-:Y:S01]  /*0e90*/  IMAD R5, R0, 0x2, R5 ;  /* 0x0000000200057824 */ /* 0x000fe200078e0205 */
[----:B------:R-:W-:Y:S06]  /*0ea0*/  @P1 BRA `(.L_x_14) ;  /* 0xfffffff000e81947 */ /* 0x000fec000383ffff */
.L_x_1:
[----:B------:R-:W-:-:S04]  /*0eb0*/  LOP3.LUT R4, R0, 0x1, RZ, 0xc0, !PT ;  /* 0x0000000100047812 */ /* 0x000fc800078ec0ff */
[----:B------:R-:W-:-:S13]  /*0ec0*/  ISETP.NE.U32.AND P0, PT, R4, 0x1, PT ;  /* 0x000000010400780c */ /* 0x000fda0003f05070 */
[----:B------:R-:W-:Y:S05]  /*0ed0*/  @P0 BRA `(.L_x_0) ;  /* 0x0000000400880947 */ /* 0x000fea0003800000 */
[----:B------:R-:W0:Y:S01]  /*0ee0*/  LDC.64 R10, c[0x0][0x390] ;  /* 0x0000e400ff0a7b82 */ /* 0x000e220000000a00 */
[----:B------:R-:W-:-:S04]  /*0ef0*/  IMAD R5, R0, UR4, RZ ;  /* 0x0000000400057c24 */ /* 0x000fc8000f8e02ff */
[----:B0-----:R-:W-:-:S05]  /*0f00*/  IMAD.WIDE.U32 R10, R5, 0x8, R10 ;  /* 0x00000008050a7825 */ /* 0x001fca00078e000a */
[----:B------:R-:W3:Y:S04]  /*0f10*/  LDG.E.64 R30, desc[UR6][R10.64+0x10] ;  /* 0x000010060a1e7981 */ /* 0x000ee8000c1e1b00 */
[----:B------:R-:W4:Y:S04]  /*0f20*/  LDG.E.64 R32, desc[UR6][R10.64+0x18] ;  /* 0x000018060a207981 */ /* 0x000f28000c1e1b00 */
[----:B------:R0:W5:Y:S04]  /*0f30*/  LDG.E.64 R6, desc[UR6][R10.64] ;  /* 0x000000060a067981 */ /* 0x000168000c1e1b00 */
[----:B------:R0:W5:Y:S01]  /*0f40*/  LDG.E.64 R4, desc[UR6][R10.64+0x8] ;  /* 0x000008060a047981 */ /* 0x000162000c1e1b00 */
[----:B------:R-:W-:Y:S01]  /*0f50*/  BSSY.RECONVERGENT B0, `(.L_x_15) ;  /* 0x0000031000007945 */ /* 0x000fe20003800200 */
[----:B--2---:R-:W-:Y:S01]  /*0f60*/  CS2R R8, SRZ ;  /* 0x0000000000087805 */ /* 0x004fe2000001ff00 */
[----:B---3-5:R-:W-:-:S06]  /*0f70*/  DSETP.GEU.AND P0, PT, R30, R14, PT ;  /* 0x0000000e1e00722a */ /* 0x028fcc0003f0e000 */
[----:B----4-:R-:W-:-:S14]  /*0f80*/  DSETP.GEU.OR P0, PT, R16, R32, P0 ;  /* 0x000000201000722a */ /* 0x010fdc000070e400 */
[----:B0-----:R-:W-:Y:S05]  /*0f90*/  @P0 BRA `(.L_x_16) ;  /* 0x0000000000b00947 */ /* 0x001fea0003800000 */
        /* <DEDUP_REMOVED lines=32> */
[----:B------:R-:W-:Y:S01]  /*11a0*/  MOV R0, 0x11e0 ;  /* 0x000011e000007802 */ /* 0x000fe20000000f00 */
[----:B------:R-:W-:Y:S02]  /*11b0*/  IMAD.MOV.U32 R31, RZ, RZ, R11 ;  /* 0x000000ffff1f7224 */ /* 0x000fe400078e000b */
[----:B------:R-:W-:-:S07]  /*11c0*/  IMAD.MOV.U32 R35, RZ, RZ, R33 ;  /* 0x000000ffff237224 */ /* 0x000fce00078e0021 */
[----:B------:R-:W-:Y:S05]  /*11d0*/  CALL.REL.NOINC `($__internal_0_$__cuda_sm20_div_rn_f64_full) ;  /* 0x0000000000d87944 */ /* 0x000fea0003c00000 */
[----:B------:R-:W-:Y:S02]  /*11e0*/  IMAD.MOV.U32 R8, RZ, RZ, R30 ;  /* 0x000000ffff087224 */ /* 0x000fe400078e001e */
[----:B------:R-:W-:-:S07]  /*11f0*/  IMAD.MOV.U32 R9, RZ, RZ, R31 ;  /* 0x000000ffff097224 */ /* 0x000fce00078e001f */
.L_x_18:
[----:B------:R-:W-:Y:S05]  /*1200*/  BSYNC.RECONVERGENT B1 ;  /* 0x0000000000017941 */ /* 0x000fea0003800200 */
.L_x_17:
[----:B------:R-:W-:-:S08]  /*1210*/  DADD R8, -R8, 1 ;  /* 0x3ff0000008087429 */ /* 0x000fd00000000100 */
[----:B------:R-:W-:Y:S01]  /*1220*/  DSETP.GTU.AND P0, PT, R8, R26, PT ;  /* 0x0000001a0800722a */ /* 0x000fe20003f0c000 */
[----:B------:R-:W-:-:S05]  /*1230*/  IMAD.MOV.U32 R8, RZ, RZ, RZ ;  /* 0x000000ffff087224 */ /* 0x000fca00078e00ff */
[----:B------:R-:W-:-:S06]  /*1240*/  FSEL R9, RZ, 1.875, P0 ;  /* 0x3ff00000ff097808 */ /* 0x000fcc0000000000 */
[----:B------:R-:W-:-:S11]  /*1250*/  DMUL R8, R22, R8 ;  /* 0x0000000816087228 */ /* 0x000fd60000000000 */
.L_x_16:
[----:B------:R-:W-:Y:S05]  /*1260*/  BSYNC.RECONVERGENT B0 ;  /* 0x0000000000007941 */ /* 0x000fea0003800200 */
.L_x_15:
[----:B------:R-:W-:Y:S01]  /*1270*/  DADD R4, -R18, R4 ;  /* 0x0000000012047229 */ /* 0x000fe20000000104 */
[----:B------:R-:W-:Y:S01]  /*1280*/  IMAD.MOV.U32 R10, RZ, RZ, 0x0 ;  /* 0x00000000ff0a7424 */ /* 0x000fe200078e00ff */
[----:B------:R-:W-:Y:S01]  /*1290*/  DADD R6, -R20, R6 ;  /* 0x0000000014067229 */ /* 0x000fe20000000106 */
[----:B------:R-:W-:Y:S01]  /*12a0*/  IMAD.MOV.U32 R11, RZ, RZ, 0x3fd80000 ;  /* 0x3fd80000ff0b7424 */ /* 0x000fe200078e00ff */
[----:B------:R-:W-:Y:S04]  /*12b0*/  BSSY.RECONVERGENT B0, `(.L_x_19) ;  /* 0x0000019000007945 */ /* 0x000fe80003800200 */
        /* <DEDUP_REMOVED lines=11> */
[----:B------:R-:W-:Y:S01]  /*1370*/  IADD3 R11, PT, PT, R15, -0x100000, RZ ;  /* 0xfff000000f0b7810 */ /* 0x000fe20007ffe0ff */
[----:B------:R-:W-:-:S05]  /*1380*/  IMAD.MOV.U32 R10, RZ, RZ, R14 ;  /* 0x000000ffff0a7224 */ /* 0x000fca00078e000e */
[----:B------:R-:W-:-:S08]  /*1390*/  DFMA R30, R32, -R32, R12 ;  /* 0x80000020201e722b */ /* 0x000fd0000000000c */
[----:B------:R-:W-:Y:S01]  /*13a0*/  DFMA R6, R30, R10, R32 ;  /* 0x0000000a1e06722b */ /* 0x000fe20000000020 */
[----:B------:R-:W-:Y:S10]  /*13b0*/  @!P0 BRA `(.L_x_20) ;  /* 0x0000000000208947 */ /* 0x000ff40003800000 */
[----:B------:R-:W-:Y:S01]  /*13c0*/  IMAD.MOV.U32 R10, RZ, RZ, R12 ;  /* 0x000000ffff0a7224 */ /* 0x000fe200078e000c */
[----:B------:R-:W-:Y:S01]  /*13d0*/  MOV R12, 0x1420 ;  /* 0x00001420000c7802 */ /* 0x000fe20000000f00 */
[----:B------:R-:W-:Y:S02]  /*13e0*/  IMAD.MOV.U32 R0, RZ, RZ, R14 ;  /* 0x000000ffff007224 */ /* 0x000fe400078e000e */
[----:B------:R-:W-:Y:S02]  /*13f0*/  IMAD.MOV.U32 R34, RZ, RZ, R4 ;  /* 0x000000ffff227224 */ /* 0x000fe400078e0004 */
[----:B------:R-:W-:-:S07]  /*1400*/  IMAD.MOV.U32 R35, RZ, RZ, R11 ;  /* 0x000000ffff237224 */ /* 0x000fce00078e000b */
[----:B------:R-:W-:Y:S05]  /*1410*/  CALL.REL.NOINC `($__internal_1_$__cuda_sm20_dsqrt_rn_f64_mediumpath_v1) ;  /* 0x0000000400bc7944 */ /* 0x000fea0003c00000 */
[----:B------:R-:W-:Y:S02]  /*1420*/  IMAD.MOV.U32 R6, RZ, RZ, R36 ;  /* 0x000000ffff067224 */ /* 0x000fe400078e0024 */
[----:B------:R-:W-:-:S07]  /*1430*/  IMAD.MOV.U32 R7, RZ, RZ, R37 ;  /* 0x000000ffff077224 */ /* 0x000fce00078e0025 */
.L_x_20:
[----:B------:R-:W-:Y:S05]  /*1440*/  BSYNC.RECONVERGENT B0 ;  /* 0x0000000000007941 */ /* 0x000fea0003800200 */
.L_x_19:
[----:B------:R-:W0:Y:S01]  /*1450*/  LDC.64 R10, c[0x0][0x3a8] ;  /* 0x0000ea00ff0a7b82 */ /* 0x000e220000000a00 */
[----:B------:R-:W-:Y:S01]  /*1460*/  DSETP.GTU.AND P0, PT, R6, R28, PT ;  /* 0x0000001c0600722a */ /* 0x000fe20003f0c000 */
[----:B------:R-:W-:Y:S02]  /*1470*/  IMAD.MOV.U32 R4, RZ, RZ, RZ ;  /* 0x000000ffff047224 */ /* 0x000fe400078e00ff */
[----:B------:R-:W-:-:S03]  /*1480*/  VIADD R3, R3, UR4 ;  /* 0x0000000403037c36 */ /* 0x000fc60008000000 */
[----:B------:R-:W-:-:S06]  /*1490*/  FSEL R5, RZ, 1.875, P0 ;  /* 0x3ff00000ff057808 */ /* 0x000fcc0000000000 */
[----:B------:R-:W-:-:S08]  /*14a0*/  DFMA R8, R24, R4, R8 ;  /* 0x000000041808722b */ /* 0x000fd00000000008 */
[----:B------:R-:W-:Y:S01]  /*14b0*/  DSETP.GT.AND P0, PT, R8, R44, PT ;  /* 0x0000002c0800722a */ /* 0x000fe20003f04000 */
[----:B0-----:R-:W-:-:S05]  /*14c0*/  IMAD.WIDE R4, R3, 0x8, R10 ;  /* 0x0000000803047825 */ /* 0x001fca00078e020a */
[----:B------:R-:W-:Y:S01]  /*14d0*/  FSEL R44, R8, R44, P0 ;  /* 0x0000002c082c7208 */ /* 0x000fe20000000000 */
[----:B------:R0:W-:Y:S01]  /*14e0*/  STG.E.64 desc[UR6][R4.64], R8 ;  /* 0x0000000804007986 */ /* 0x0001e2000c101b06 */
[----:B------:R-:W-:-:S07]  /*14f0*/  FSEL R45, R9, R45, P0 ;  /* 0x0000002d092d7208 */ /* 0x000fce0000000000 */
.L_x_0:
[----:B0-----:R-:W0:Y:S02]  /*1500*/  LDC.64 R4, c[0x0][0x3a0] ;  /* 0x0000e800ff047b82 */ /* 0x001e240000000a00 */
[----:B0-----:R-:W-:-:S05]  /*1510*/  IMAD.WIDE R2, R2, 0x8, R4 ;  /* 0x0000000802027825 */ /* 0x001fca00078e0204 */
[----:B------:R-:W-:Y:S01]  /*1520*/  STG.E.64 desc[UR6][R2.64], R44 ;  /* 0x0000002c02007986 */ /* 0x000fe2000c101b06 */
[----:B------:R-:W-:Y:S05]  /*1530*/  EXIT ;  /* 0x000000000000794d */ /* 0x000fea0003800000 */
        .weak           $__internal_0_$__cuda_sm20_div_rn_f64_full
        .type           $__internal_0_$__cuda_sm20_div_rn_f64_full,@function
        .size           $__internal_0_$__cuda_sm20_div_rn_f64_full,($__internal_1_$__cuda_sm20_dsqrt_rn_f64_mediumpath_v1 - $__internal_0_$__cuda_sm20_div_rn_f64_full)
$__internal_0_$__cuda_sm20_div_rn_f64_full:
[----:B------:R-:W-:Y:S01]  /*1540*/  FSETP.GEU.AND P2, PT, |R31|, 1.469367938527859385e-39, PT ;  /* 0x001000001f00780b */ /* 0x000fe20003f4e200 */
[----:B------:R-:W-:Y:S01]  /*1550*/  IMAD.MOV.U32 R34, RZ, RZ, R32 ;  /* 0x000000ffff227224 */ /* 0x000fe200078e0020 */
[C---:B------:R-:W-:Y:S01]  /*1560*/  FSETP.GEU.AND P0, PT, |R35|.reuse, 1.469367938527859385e-39, PT ;  /* 0x001000002300780b */ /* 0x040fe20003f0e200 */
[----:B------:R-:W-:Y:S01]  /*1570*/  IMAD.MOV.U32 R36, RZ, RZ, R30 ;  /* 0x000000ffff247224 */ /* 0x000fe200078e001e */
[----:B------:R-:W-:Y:S01]  /*1580*/  LOP3.LUT R33, R35, 0x800fffff, RZ, 0xc0, !PT ;  /* 0x800fffff23217812 */ /* 0x000fe200078ec0ff */
[----:B------:R-:W-:Y:S01]  /*1590*/  IMAD.MOV.U32 R38, RZ, RZ, 0x1 ;  /* 0x00000001ff267424 */ /* 0x000fe200078e00ff */
[----:B------:R-:W-:Y:S01]  /*15a0*/  LOP3.LUT R8, R31, 0x7ff00000, RZ, 0xc0, !PT ;  /* 0x7ff000001f087812 */ /* 0x000fe200078ec0ff */
[----:B------:R-:W-:Y:S01]  /*15b0*/  BSSY.RECONVERGENT B2, `(.L_x_21) ;  /* 0x0000050000027945 */ /* 0x000fe20003800200 */
[----:B------:R-:W-:Y:S02]  /*15c0*/  LOP3.LUT R33, R33, 0x3ff00000, RZ, 0xfc, !PT ;  /* 0x3ff0000021217812 */ /* 0x000fe400078efcff */
[----:B------:R-:W-:-:S03]  /*15d0*/  LOP3.LUT R47, R35, 0x7ff00000, RZ, 0xc0, !PT ;  /* 0x7ff00000232f7812 */ /* 0x000fc600078ec0ff */
[----:B------:R-:W-:Y:S02]  /*15e0*/  @!P2 LOP3.LUT R9, R35, 0x7ff00000, RZ, 0xc0, !PT ;  /* 0x7ff000002309a812 */ /* 0x000fe400078ec0ff */
[----:B------:R-:W-:Y:S01]  /*15f0*/  @!P0 DMUL R32, R34, 8.98846567431157953865e+307 ;  /* 0x7fe0000022208828 */ /* 0x000fe20000000000 */
[C---:B------:R-:W-:Y:S02]  /*1600*/  ISETP.GE.U32.AND P1, PT, R8.reuse, R47, PT ;  /* 0x0000002f0800720c */ /* 0x040fe40003f26070 */
[----:B------:R-:W-:Y:S01]  /*1610*/  @!P2 ISETP.GE.U32.AND P3, PT, R8, R9, PT ;  /* 0x000000090800a20c */ /* 0x000fe20003f66070 */
[----:B------:R-:W-:Y:S02]  /*1620*/  IMAD.MOV.U32 R9, RZ, RZ, 0x1ca00000 ;  /* 0x1ca00000ff097424 */ /* 0x000fe400078e00ff */
[----:B------:R-:W0:Y:S03]  /*1630*/  MUFU.RCP64H R39, R33 ;  /* 0x0000002100277308 */ /* 0x000e260000001800 */
[----:B------:R-:W-:-:S02]  /*1640*/  @!P2 SEL R41, R9, 0x63400000, !P3 ;  /* 0x634000000929a807 */ /* 0x000fc40005800000 */
[----:B------:R-:W-:Y:S02]  /*1650*/  SEL R37, R9, 0x63400000, !P1 ;  /* 0x6340000009257807 */ /* 0x000fe40004800000 */
[--C-:B------:R-:W-:Y:S02]  /*1660*/  @!P2 LOP3.LUT R40, R41, 0x80000000, R31.reuse, 0xf8, !PT ;  /* 0x800000002928a812 */ /* 0x100fe400078ef81f */
[----:B------:R-:W-:Y:S02]  /*1670*/  LOP3.LUT R37, R37, 0x800fffff, R31, 0xf8, !PT ;  /* 0x800fffff25257812 */ /* 0x000fe400078ef81f */
[----:B------:R-:W-:Y:S01]  /*1680*/  @!P2 LOP3.LUT R41, R40, 0x100000, RZ, 0xfc, !PT ;  /* 0x001000002829a812 */ /* 0x000fe200078efcff */
[----:B------:R-:W-:Y:S01]  /*1690*/  @!P2 IMAD.MOV.U32 R40, RZ, RZ, RZ ;  /* 0x000000ffff28a224 */ /* 0x000fe200078e00ff */
[----:B------:R-:W-:-:S05]  /*16a0*/  @!P0 LOP3.LUT R47, R33, 0x7ff00000, RZ, 0xc0, !PT ;  /* 0x7ff00000212f8812 */ /* 0x000fca00078ec0ff */
[----:B------:R-:W-:Y:S02]  /*16b0*/  @!P2 DFMA R36, R36, 2, -R40 ;  /* 0x400000002424a82b */ /* 0x000fe40000000828 */
[----:B0-----:R-:W-:-:S08]  /*16c0*/  DFMA R40, R38, -R32, 1 ;  /* 0x3ff000002628742b */ /* 0x001fd00000000820 */
[----:B------:R-:W-:-:S08]  /*16d0*/  DFMA R40, R40, R40, R40 ;  /* 0x000000282828722b */ /* 0x000fd00000000028 */
[----:B------:R-:W-:-:S08]  /*16e0*/  DFMA R40, R38, R40, R38 ;  /* 0x000000282628722b */ /* 0x000fd00000000026 */
[----:B------:R-:W-:-:S08]  /*16f0*/  DFMA R38, R40, -R32, 1 ;  /* 0x3ff000002826742b */ /* 0x000fd00000000820 */
[----:B------:R-:W-:-:S08]  /*1700*/  DFMA R38, R40, R38, R40 ;  /* 0x000000262826722b */ /* 0x000fd00000000028 */
[----:B------:R-:W-:-:S08]  /*1710*/  DMUL R40, R38, R36 ;  /* 0x0000002426287228 */ /* 0x000fd00000000000 */
[----:B------:R-:W-:-:S08]  /*1720*/  DFMA R42, R40, -R32, R36 ;  /* 0x80000020282a722b */ /* 0x000fd00000000024 */
[----:B------:R-:W-:Y:S01]  /*1730*/  DFMA R42, R38, R42, R40 ;  /* 0x0000002a262a722b */ /* 0x000fe20000000028 */
[----:B------:R-:W-:Y:S01]  /*1740*/  IMAD.MOV.U32 R38, RZ, RZ, R8 ;  /* 0x000000ffff267224 */ /* 0x000fe200078e0008 */
[----:B------:R-:W-:-:S05]  /*1750*/  @!P2 LOP3.LUT R38, R37, 0x7ff00000, RZ, 0xc0, !PT ;  /* 0x7ff000002526a812 */ /* 0x000fca00078ec0ff */
[----:B------:R-:W-:-:S05]  /*1760*/  VIADD R39, R38, 0xffffffff ;  /* 0xffffffff26277836 */ /* 0x000fca0000000000 */
[----:B------:R-:W-:Y:S02]  /*1770*/  ISETP.GT.U32.AND P0, PT, R39, 0x7feffffe, PT ;  /* 0x7feffffe2700780c */ /* 0x000fe40003f04070 */
[----:B------:R-:W-:-:S04]  /*1780*/  IADD3 R39, PT, PT, R47, -0x1, RZ ;  /* 0xffffffff2f277810 */ /* 0x000fc80007ffe0ff */
[----:B------:R-:W-:-:S13]  /*1790*/  ISETP.GT.U32.OR P0, PT, R39, 0x7feffffe, P0 ;  /* 0x7feffffe2700780c */ /* 0x000fda0000704470 */
[----:B------:R-:W-:Y:S05]  /*17a0*/  @P0 BRA `(.L_x_22) ;  /* 0x00000000006c0947 */ /* 0x000fea0003800000 */
[----:B------:R-:W-:Y:S01]  /*17b0*/  LOP3.LUT R31, R35, 0x7ff00000, RZ, 0xc0, !PT ;  /* 0x7ff00000231f7812 */ /* 0x000fe200078ec0ff */
[----:B------:R-:W-:-:S03]  /*17c0*/  IMAD.MOV.U32 R30, RZ, RZ, RZ ;  /* 0x000000ffff1e7224 */ /* 0x000fc600078e00ff */
[CC--:B------:R-:W-:Y:S02]  /*17d0*/  ISETP.GE.U32.AND P0, PT, R8.reuse, R31.reuse, PT ;  /* 0x0000001f0800720c */ /* 0x0c0fe40003f06070 */
[----:B------:R-:W-:Y:S02]  /*17e0*/  VIADDMNMX R8, R8, -R31, 0xb9600000, !PT ;  /* 0xb960000008087446 */ /* 0x000fe4000780091f */
[----:B------:R-:W-:Y:S02]  /*17f0*/  SEL R9, R9, 0x63400000, !P0 ;  /* 0x6340000009097807 */ /* 0x000fe40004000000 */
[----:B------:R-:W-:-:S05]  /*1800*/  VIMNMX R8, PT, PT, R8, 0x46a00000, PT ;  /* 0x46a0000008087848 */ /* 0x000fca0003fe0100 */
[----:B------:R-:W-:-:S04]  /*1810*/  IMAD.IADD R38, R8, 0x1, -R9 ;  /* 0x0000000108267824 */ /* 0x000fc800078e0a09 */
[----:B------:R-:W-:-:S06]  /*1820*/  VIADD R31, R38, 0x7fe00000 ;  /* 0x7fe00000261f7836 */ /* 0x000fcc0000000000 */
[----:B------:R-:W-:-:S10]  /*1830*/  DMUL R8, R42, R30 ;  /* 0x0000001e2a087228 */ /* 0x000fd40000000000 */
[----:B------:R-:W-:-:S13]  /*1840*/  FSETP.GTU.AND P0, PT, |R9|, 1.469367938527859385e-39, PT ;  /* 0x001000000900780b */ /* 0x000fda0003f0c200 */
[----:B------:R-:W-:Y:S05]  /*1850*/  @P0 BRA `(.L_x_23) ;  /* 0x0000000000940947 */ /* 0x000fea0003800000 */
[----:B------:R-:W-:-:S06]  /*1860*/  DFMA R32, R42, -R32, R36 ;  /* 0x800000202a20722b */ /* 0x000fcc0000000024 */
[----:B------:R-:W-:-:S04]  /*1870*/  IMAD.MOV.U32 R32, RZ, RZ, RZ ;  /* 0x000000ffff207224 */ /* 0x000fc800078e00ff */
[C---:B------:R-:W-:Y:S02]  /*1880*/  FSETP.NEU.AND P0, PT, R33.reuse, RZ, PT ;  /* 0x000000ff2100720b */ /* 0x040fe40003f0d000 */
[----:B------:R-:W-:-:S04]  /*1890*/  LOP3.LUT R35, R33, 0x80000000, R35, 0x48, !PT ;  /* 0x8000000021237812 */ /* 0x000fc800078e4823 */
[----:B------:R-:W-:-:S07]  /*18a0*/  LOP3.LUT R33, R35, R31, RZ, 0xfc, !PT ;  /* 0x0000001f23217212 */ /* 0x000fce00078efcff */
[----:B------:R-:W-:Y:S05]  /*18b0*/  @!P0 BRA `(.L_x_23) ;  /* 0x00000000007c8947 */ /* 0x000fea0003800000 */
[----:B------:R-:W-:Y:S01]  /*18c0*/  IMAD.MOV R31, RZ, RZ, -R38 ;  /* 0x000000ffff1f7224 */ /* 0x000fe200078e0a26 */
[----:B------:R-:W-:Y:S01]  /*18d0*/  DMUL.RP R32, R42, R32 ;  /* 0x000000202a207228 */ /* 0x000fe20000008000 */
[----:B------:R-:W-:-:S06]  /*18e0*/  IMAD.MOV.U32 R30, RZ, RZ, RZ ;  /* 0x000000ffff1e7224 */ /* 0x000fcc00078e00ff */
[----:B------:R-:W-:-:S03]  /*18f0*/  DFMA R30, R8, -R30, R42 ;  /* 0x8000001e081e722b */ /* 0x000fc6000000002a */
[----:B------:R-:W-:-:S03]  /*1900*/  LOP3.LUT R35, R33, R35, RZ, 0x3c, !PT ;  /* 0x0000002321237212 */ /* 0x000fc600078e3cff */
[----:B------:R-:W-:-:S04]  /*1910*/  IADD3 R30, PT, PT, -R38, -0x43300000, RZ ;  /* 0xbcd00000261e7810 */ /* 0x000fc80007ffe1ff */
[----:B------:R-:W-:-:S04]  /*1920*/  FSETP.NEU.AND P0, PT, |R31|, R30, PT ;  /* 0x0000001e1f00720b */ /* 0x000fc80003f0d200 */
[----:B------:R-:W-:Y:S02]  /*1930*/  FSEL R8, R32, R8, !P0 ;  /* 0x0000000820087208 */ /* 0x000fe40004000000 */
[----:B------:R-:W-:Y:S01]  /*1940*/  FSEL R9, R35, R9, !P0 ;  /* 0x0000000923097208 */ /* 0x000fe20004000000 */
[----:B------:R-:W-:Y:S06]  /*1950*/  BRA `(.L_x_23) ;  /* 0x0000000000547947 */ /* 0x000fec0003800000 */
.L_x_22:
[----:B------:R-:W-:-:S14]  /*1960*/  DSETP.NAN.AND P0, PT, R30, R30, PT ;  /* 0x0000001e1e00722a */ /* 0x000fdc0003f08000 */
[----:B------:R-:W-:Y:S05]  /*1970*/  @P0 BRA `(.L_x_24) ;  /* 0x0000000000440947 */ /* 0x000fea0003800000 */
[----:B------:R-:W-:-:S14]  /*1980*/  DSETP.NAN.AND P0, PT, R34, R34, PT ;  /* 0x000000222200722a */ /* 0x000fdc0003f08000 */
[----:B------:R-:W-:Y:S05]  /*1990*/  @P0 BRA `(.L_x_25) ;  /* 0x0000000000300947 */ /* 0x000fea0003800000 */
[----:B------:R-:W-:Y:S01]  /*19a0*/  ISETP.NE.AND P0, PT, R38, R47, PT ;  /* 0x0000002f2600720c */ /* 0x000fe20003f05270 */
[----:B------:R-:W-:Y:S02]  /*19b0*/  IMAD.MOV.U32 R8, RZ, RZ, 0x0 ;  /* 0x00000000ff087424 */ /* 0x000fe400078e00ff */
[----:B------:R-:W-:-:S10]  /*19c0*/  IMAD.MOV.U32 R9, RZ, RZ, -0x80000 ;  /* 0xfff80000ff097424 */ /* 0x000fd400078e00ff */
[----:B------:R-:W-:Y:S05]  /*19d0*/  @!P0 BRA `(.L_x_23) ;  /* 0x0000000000348947 */ /* 0x000fea0003800000 */
[----:B------:R-:W-:Y:S02]  /*19e0*/  ISETP.NE.AND P0, PT, R38, 0x7ff00000, PT ;  /* 0x7ff000002600780c */ /* 0x000fe40003f05270 */
[----:B------:R-:W-:Y:S02]  /*19f0*/  LOP3.LUT R9, R31, 0x80000000, R35, 0x48, !PT ;  /* 0x800000001f097812 */ /* 0x000fe400078e4823 */
[----:B------:R-:W-:-:S13]  /*1a00*/  ISETP.EQ.OR P0, PT, R47, RZ, !P0 ;  /* 0x000000ff2f00720c */ /* 0x000fda0004702670 */
[----:B------:R-:W-:Y:S01]  /*1a10*/  @P0 LOP3.LUT R30, R9, 0x7ff00000, RZ, 0xfc, !PT ;  /* 0x7ff00000091e0812 */ /* 0x000fe200078efcff */
[----:B------:R-:W-:Y:S02]  /*1a20*/  @!P0 IMAD.MOV.U32 R8, RZ, RZ, RZ ;  /* 0x000000ffff088224 */ /* 0x000fe400078e00ff */
[----:B------:R-:W-:Y:S02]  /*1a30*/  @P0 IMAD.MOV.U32 R8, RZ, RZ, RZ ;  /* 0x000000ffff080224 */ /* 0x000fe400078e00ff */
[----:B------:R-:W-:Y:S01]  /*1a40*/  @P0 IMAD.MOV.U32 R9, RZ, RZ, R30 ;  /* 0x000000ffff090224 */ /* 0x000fe200078e001e */
[----:B------:R-:W-:Y:S06]  /*1a50*/  BRA `(.L_x_23) ;  /* 0x0000000000147947 */ /* 0x000fec0003800000 */
.L_x_25:
[----:B------:R-:W-:Y:S01]  /*1a60*/  LOP3.LUT R9, R35, 0x80000, RZ, 0xfc, !PT ;  /* 0x0008000023097812 */ /* 0x000fe200078efcff */
[----:B------:R-:W-:Y:S01]  /*1a70*/  IMAD.MOV.U32 R8, RZ, RZ, R34 ;  /* 0x000000ffff087224 */ /* 0x000fe200078e0022 */
[----:B------:R-:W-:Y:S06]  /*1a80*/  BRA `(.L_x_23) ;  /* 0x0000000000087947 */ /* 0x000fec0003800000 */
.L_x_24:
[----:B------:R-:W-:Y:S01]  /*1a90*/  LOP3.LUT R9, R31, 0x80000, RZ, 0xfc, !PT ;  /* 0x000800001f097812 */ /* 0x000fe200078efcff */
[----:B------:R-:W-:-:S07]  /*1aa0*/  IMAD.MOV.U32 R8, RZ, RZ, R30 ;  /* 0x000000ffff087224 */ /* 0x000fce00078e001e */
.L_x_23:
[----:B------:R-:W-:Y:S05]  /*1ab0*/  BSYNC.RECONVERGENT B2 ;  /* 0x0000000000027941 */ /* 0x000fea0003800200 */
.L_x_21:
[----:B------:R-:W-:Y:S01]  /*1ac0*/  IMAD.MOV.U32 R30, RZ, RZ, R8 ;  /* 0x000000ffff1e7224 */ /* 0x000fe200078e0008 */
[----:B------:R-:W-:Y:S01]  /*1ad0*/  MOV R8, R0 ;  /* 0x0000000000087202 */ /* 0x000fe20000000f00 */
[----:B------:R-:W-:Y:S02]  /*1ae0*/  IMAD.MOV.U32 R31, RZ, RZ, R9 ;  /* 0x000000ffff1f7224 */ /* 0x000fe400078e0009 */
[----:B------:R-:W-:-:S04]  /*1af0*/  IMAD.MOV.U32 R9, RZ, RZ, 0x0 ;  /* 0x00000000ff097424 */ /* 0x000fc800078e00ff */
[----:B------:R-:W-:Y:S05]  /*1b00*/  RET.REL.NODEC R8 `(_Z3msmPdiS_iS_S_S_) ;  /* 0xffffffe4083c7950 */ /* 0x000fea0003c3ffff */
        .weak           $__internal_1_$__cuda_sm20_dsqrt_rn_f64_mediumpath_v1
        .type           $__internal_1_$__cuda_sm20_dsqrt_rn_f64_mediumpath_v1,@function
        .size           $__internal_1_$__cuda_sm20_dsqrt_rn_f64_mediumpath_v1,(.L_x_32 - $__internal_1_$__cuda_sm20_dsqrt_rn_f64_mediumpath_v1)
$__internal_1_$__cuda_sm20_dsqrt_rn_f64_mediumpath_v1:
[----:B------:R-:W-:Y:S01]  /*1b10*/  ISETP.GE.U32.AND P0, PT, R34, -0x3400000, PT ;  /* 0xfcc000002200780c */ /* 0x000fe20003f06070 */
[----:B------:R-:W-:Y:S01]  /*1b20*/  BSSY.RECONVERGENT B1, `(.L_x_26) ;  /* 0x0000025000017945 */ /* 0x000fe20003800200 */
[----:B------:R-:W-:Y:S02]  /*1b30*/  IMAD.MOV.U32 R11, RZ, RZ, R13 ;  /* 0x000000ffff0b7224 */ /* 0x000fe400078e000d */
[----:B------:R-:W-:-:S09]  /*1b40*/  IMAD.MOV.U32 R34, RZ, RZ, R0 ;  /* 0x000000ffff227224 */ /* 0x000fd200078e0000 */
[----:B------:R-:W-:Y:S05]  /*1b50*/  @!P0 BRA `(.L_x_27) ;  /* 0x0000000000208947 */ /* 0x000fea0003800000 */
[----:B------:R-:W-:-:S10]  /*1b60*/  DFMA.RM R30, R30, R34, R32 ;  /* 0x000000221e1e722b */ /* 0x000fd40000004020 */
[----:B------:R-:W-:-:S05]  /*1b70*/  IADD3 R32, P0, PT, R30, 0x1, RZ ;  /* 0x000000011e207810 */ /* 0x000fca0007f1e0ff */
[----:B------:R-:W-:-:S06]  /*1b80*/  IMAD.X R33, RZ, RZ, R31, P0 ;  /* 0x000000ffff217224 */ /* 0x000fcc00000e061f */
[----:B------:R-:W-:-:S08]  /*1b90*/  DFMA.RP R10, -R30, R32, R10 ;  /* 0x000000201e0a722b */ /* 0x000fd0000000810a */
[----:B------:R-:W-:-:S06]  /*1ba0*/  DSETP.GT.AND P0, PT, R10, RZ, PT ;  /* 0x000000ff0a00722a */ /* 0x000fcc0003f04000 */
[----:B------:R-:W-:Y:S02]  /*1bb0*/  FSEL R30, R32, R30, P0 ;  /* 0x0000001e201e7208 */ /* 0x000fe40000000000 */
[----:B------:R-:W-:Y:S01]  /*1bc0*/  FSEL R31, R33, R31, P0 ;  /* 0x0000001f211f7208 */ /* 0x000fe20000000000 */
[----:B------:R-:W-:Y:S06]  /*1bd0*/  BRA `(.L_x_28) ;  /* 0x0000000000647947 */ /* 0x000fec0003800000 */
.L_x_27:
[----:B------:R-:W-:-:S14]  /*1be0*/  DSETP.NE.AND P0, PT, R10, RZ, PT ;  /* 0x000000ff0a00722a */ /* 0x000fdc0003f05000 */
[----:B------:R-:W-:Y:S05]  /*1bf0*/  @!P0 BRA `(.L_x_29) ;  /* 0x0000000000588947 */ /* 0x000fea0003800000 */
[----:B------:R-:W-:-:S13]  /*1c00*/  ISETP.GE.AND P0, PT, R11, RZ, PT ;  /* 0x000000ff0b00720c */ /* 0x000fda0003f06270 */
[----:B------:R-:W-:Y:S02]  /*1c10*/  @!P0 IMAD.MOV.U32 R30, RZ, RZ, 0x0 ;  /* 0x00000000ff1e8424 */ /* 0x000fe400078e00ff */
[----:B------:R-:W-:Y:S01]  /*1c20*/  @!P0 IMAD.MOV.U32 R31, RZ, RZ, -0x80000 ;  /* 0xfff80000ff1f8424 */ /* 0x000fe200078e00ff */
[----:B------:R-:W-:Y:S06]  /*1c30*/  @!P0 BRA `(.L_x_28) ;  /* 0x00000000004c8947 */ /* 0x000fec0003800000 */
[----:B------:R-:W-:-:S13]  /*1c40*/  ISETP.GT.AND P0, PT, R11, 0x7fefffff, PT ;  /* 0x7fefffff0b00780c */ /* 0x000fda0003f04270 */
[----:B------:R-:W-:Y:S05]  /*1c50*/  @P0 BRA `(.L_x_29) ;  /* 0x0000000000400947 */ /* 0x000fea0003800000 */
[----:B------:R-:W-:Y:S01]  /*1c60*/  DMUL R10, R10, 8.11296384146066816958e+31 ;  /* 0x469000000a0a7828 */ /* 0x000fe20000000000 */
[----:B------:R-:W-:Y:S02]  /*1c70*/  IMAD.MOV.U32 R30, RZ, RZ, RZ ;  /* 0x000000ffff1e7224 */ /* 0x000fe400078e00ff */
[----:B------:R-:W-:Y:S02]  /*1c80*/  IMAD.MOV.U32 R34, RZ, RZ, 0x0 ;  /* 0x00000000ff227424 */ /* 0x000fe400078e00ff */
[----:B------:R-:W-:Y:S01]  /*1c90*/  IMAD.MOV.U32 R35, RZ, RZ, 0x3fd80000 ;  /* 0x3fd80000ff237424 */ /* 0x000fe200078e00ff */
[----:B------:R-:W0:Y:S02]  /*1ca0*/  MUFU.RSQ64H R31, R11 ;  /* 0x0000000b001f7308 */ /* 0x000e240000001c00 */
[----:B0-----:R-:W-:-:S08]  /*1cb0*/  DMUL R32, R30, R30 ;  /* 0x0000001e1e207228 */ /* 0x001fd00000000000 */
[----:B------:R-:W-:-:S08]  /*1cc0*/  DFMA R32, R10, -R32, 1 ;  /* 0x3ff000000a20742b */ /* 0x000fd00000000820 */
[----:B------:R-:W-:Y:S02]  /*1cd0*/  DFMA R34, R32, R34, 0.5 ;  /* 0x3fe000002022742b */ /* 0x000fe40000000022 */
[----:B------:R-:W-:-:S08]  /*1ce0*/  DMUL R32, R30, R32 ;  /* 0x000000201e207228 */ /* 0x000fd00000000000 */
[----:B------:R-:W-:-:S08]  /*1cf0*/  DFMA R32, R34, R32, R30 ;  /* 0x000000202220722b */ /* 0x000fd0000000001e */
[----:B------:R-:W-:Y:S02]  /*1d00*/  DMUL R30, R10, R32 ;  /* 0x000000200a1e7228 */ /* 0x000fe40000000000 */
[----:B------:R-:W-:-:S06]  /*1d10*/  VIADD R33, R33, 0xfff00000 ;  /* 0xfff0000021217836 */ /* 0x000fcc0000000000 */
[----:B------:R-:W-:-:S08]  /*1d20*/  DFMA R34, R30, -R30, R10 ;  /* 0x8000001e1e22722b */ /* 0x000fd0000000000a */
[----:B------:R-:W-:-:S10]  /*1d30*/  DFMA R30, R32, R34, R30 ;  /* 0x00000022201e722b */ /* 0x000fd4000000001e */
[----:B------:R-:W-:Y:S01]  /*1d40*/  VIADD R31, R31, 0xfcb00000 ;  /* 0xfcb000001f1f7836 */ /* 0x000fe20000000000 */
[----:B------:R-:W-:Y:S06]  /*1d50*/  BRA `(.L_x_28) ;  /* 0x0000000000047947 */ /* 0x000fec0003800000 */
.L_x_29:
[----:B------:R-:W-:-:S11]  /*1d60*/  DADD R30, R10, R10 ;  /* 0x000000000a1e7229 */ /* 0x000fd6000000000a */
.L_x_28:
[----:B------:R-:W-:Y:S05]  /*1d70*/  BSYNC.RECONVERGENT B1 ;  /* 0x0000000000017941 */ /* 0x000fea0003800200 */
.L_x_26:
[----:B------:R-:W-:Y:S02]  /*1d80*/  IMAD.MOV.U32 R13, RZ, RZ, 0x0 ;  /* 0x00000000ff0d7424 */ /* 0x000fe400078e00ff */
[----:B------:R-:W-:Y:S02]  /*1d90*/  IMAD.MOV.U32 R36, RZ, RZ, R30 ;  /* 0x000000ffff247224 */ /* 0x000fe400078e001e */
[----:B------:R-:W-:Y:S01]  /*1da0*/  IMAD.MOV.U32 R37, RZ, RZ, R31 ;  /* 0x000000ffff257224 */ /* 0x000fe200078e001f */
[----:B------:R-:W-:Y:S06]  /*1db0*/  RET.REL.NODEC R12 `(_Z3msmPdiS_iS_S_S_) ;  /* 0xffffffe00c907950 */ /* 0x000fec0003c3ffff */
.L_x_30:
[----:B------:R-:W-:-:S00]  /*1dc0*/  BRA `(.L_x_30) ;  /* 0xfffffffc00fc7947 */ /* 0x000fc0000383ffff */
[----:B------:R-:W-:-:S00]  /*1dd0*/  NOP ;  /* 0x0000000000007918 */ /* 0x000fc00000000000 */
        /* <DEDUP_REMOVED lines=10> */
.L_x_32:


//--------------------- .nv.shared.reserved.0     --------------------------
	.section	.nv.shared.reserved.0,"aw",@nobits
	.weak		__nv_reservedSMEM_offset_0_alias
	.size		__nv_reservedSMEM_offset_0_alias, 0, 64
	.other		__nv_reservedSMEM_offset_0_alias,@"STO_CUDA_RESERVED_SHARED STV_DEFAULT"
__nv_reservedSMEM_offset_0_alias:
	.zero		0
	.zero		64


//--------------------- .nv.constant0._Z3msmPdiS_iS_S_S_ --------------------------
	.section	.nv.constant0._Z3msmPdiS_iS_S_S_,"a",@progbits
	.sectionflags	@""
	.align	4
.nv.constant0._Z3msmPdiS_iS_S_S_:
	.zero		952


//--------------------- SYMBOLS --------------------------

	.type		.nv.reservedSmem.offset0,@object
	.size		.nv.reservedSmem.offset0,0x4
